	.target	sm_100a

	.elftype	@"ET_EXEC"


//--------------------- .note.nv.tkinfo           --------------------------
	.section	.note.nv.tkinfo,"",@"SHT_NOTE"
	.sectionflags	@"SHF_NOTE_NV_TKINFO"
	.tkinfo
        /*0018*/ 	.word	0x00000002
        /*0030*/ 	.string	""
        /*0030*/ 	.string	"ptxas"
        /*0030*/ 	.string	"Cuda compilation tools, release 13.0, V13.0.88"
        /*0030*/ 	.string	"Build cuda_13.0.r13.0/compiler.36424714_0"
        /*0030*/ 	.string	"-arch sm_100a -m 64 "



//--------------------- .note.nv.cuinfo           --------------------------
	.section	.note.nv.cuinfo,"",@"SHT_NOTE"
	.sectionflags	@"SHF_NOTE_NV_CUINFO"
        /*0018*/ 	.short	0x0002
        /*001a*/ 	.short	0x0064
        /*001c*/ 	.short	0x0082
	.zero		2


//--------------------- .nv.info                  --------------------------
	.section	.nv.info,"",@"SHT_CUDA_INFO"
	.align	4


	//----- nvinfo : EIATTR_REGCOUNT
	.align		4
        /*0000*/ 	.byte	0x04, 0x2f
        /*0002*/ 	.short	(.L_4 - .L_3)
	.align		4
.L_3:
        /*0004*/ 	.word	index@(_ZN18transformer_engine10fused_attn21cu_seqlens_to_offsetsElllPiS1_S1_S1_)
        /*0008*/ 	.word	0x0000000e


	//----- nvinfo : EIATTR_FRAME_SIZE
	.align		4
.L_4:
        /*000c*/ 	.byte	0x04, 0x11
        /*000e*/ 	.short	(.L_6 - .L_5)
	.align		4
.L_5:
        /*0010*/ 	.word	index@(_ZN18transformer_engine10fused_attn21cu_seqlens_to_offsetsElllPiS1_S1_S1_)
        /*0014*/ 	.word	0x00000000


	//----- nvinfo : EIATTR_REGCOUNT
	.align		4
.L_6:
        /*0018*/ 	.byte	0x04, 0x2f
        /*001a*/ 	.short	(.L_8 - .L_7)
	.align		4
.L_7:
        /*001c*/ 	.word	index@(_ZN18transformer_engine10fused_attn28cu_seqlens_to_actual_seqlensEllPKiS2_PiS3_)
        /*0020*/ 	.word	0x00000010


	//----- nvinfo : EIATTR_FRAME_SIZE
	.align		4
.L_8:
        /*0024*/ 	.byte	0x04, 0x11
        /*0026*/ 	.short	(.L_10 - .L_9)
	.align		4
.L_9:
        /*0028*/ 	.word	index@(_ZN18transformer_engine10fused_attn28cu_seqlens_to_actual_seqlensEllPKiS2_PiS3_)
        /*002c*/ 	.word	0x00000000


	//----- nvinfo : EIATTR_REGCOUNT
	.align		4
.L_10:
        /*0030*/ 	.byte	0x04, 0x2f
        /*0032*/ 	.short	(.L_12 - .L_11)
	.align		4
.L_11:
        /*0034*/ 	.word	index@(_ZN18transformer_engine10fused_attn28cu_seqlens_padded_to_offsetsE21NVTE_QKV_Layout_GroupllllllPKiS3_NS_5DTypeEPvS5_S5_S5_S5_)
        /*0038*/ 	.word	0x00000018


	//----- nvinfo : EIATTR_FRAME_SIZE
	.align		4
.L_12:
        /*003c*/ 	.byte	0x04, 0x11
        /*003e*/ 	.short	(.L_14 - .L_13)
	.align		4
.L_13:
        /*0040*/ 	.word	index@(_ZN18transformer_engine10fused_attn28cu_seqlens_padded_to_offsetsE21NVTE_QKV_Layout_GroupllllllPKiS3_NS_5DTypeEPvS5_S5_S5_S5_)
        /*0044*/ 	.word	0x00000000


	//----- nvinfo : EIATTR_REGCOUNT
	.align		4
.L_14:
        /*0048*/ 	.byte	0x04, 0x2f
        /*004a*/ 	.short	(.L_16 - .L_15)
	.align		4
.L_15:
        /*004c*/ 	.word	index@(_ZN18transformer_engine10fused_attn25populate_rng_state_kernelEPlPKll)
        /*0050*/ 	.word	0x0000000a


	//----- nvinfo : EIATTR_FRAME_SIZE
	.align		4
.L_16:
        /*0054*/ 	.byte	0x04, 0x11
        /*0056*/ 	.short	(.L_18 - .L_17)
	.align		4
.L_17:
        /*0058*/ 	.word	index@(_ZN18transformer_engine10fused_attn25populate_rng_state_kernelEPlPKll)
        /*005c*/ 	.word	0x00000000


	//----- nvinfo : EIATTR_REGCOUNT
	.align		4
.L_18:
        /*0060*/ 	.byte	0x04, 0x2f
        /*0062*/ 	.short	(.L_20 - .L_19)
	.align		4
.L_19:
        /*0064*/ 	.word	index@(_ZN18transformer_engine10fused_attn31get_runtime_num_segments_kernelEPimPj)
        /*0068*/ 	.word	0x00000008


	//----- nvinfo : EIATTR_FRAME_SIZE
	.align		4
.L_20:
        /*006c*/ 	.byte	0x04, 0x11
        /*006e*/ 	.short	(.L_22 - .L_21)
	.align		4
.L_21:
        /*0070*/ 	.word	index@(_ZN18transformer_engine10fused_attn31get_runtime_num_segments_kernelEPimPj)
        /*0074*/ 	.word	0x00000000


	//----- nvinfo : EIATTR_REGCOUNT
	.align		4
.L_22:
        /*0078*/ 	.byte	0x04, 0x2f
        /*007a*/ 	.short	(.L_24 - .L_23)
	.align		4
.L_23:
        /*007c*/ 	.word	index@(_ZN18transformer_engine10fused_attn23extract_seed_and_offsetEPlbS1_mS1_mj)
        /*0080*/ 	.word	0x0000000c


	//----- nvinfo : EIATTR_FRAME_SIZE
	.align		4
.L_24:
        /*0084*/ 	.byte	0x04, 0x11
        /*0086*/ 	.short	(.L_26 - .L_25)
	.align		4
.L_25:
        /*0088*/ 	.word	index@(_ZN18transformer_engine10fused_attn23extract_seed_and_offsetEPlbS1_mS1_mj)
        /*008c*/ 	.word	0x00000000


	//----- nvinfo : EIATTR_MIN_STACK_SIZE
	.align		4
.L_26:
        /*0090*/ 	.byte	0x04, 0x12
        /*0092*/ 	.short	(.L_28 - .L_27)
	.align		4
.L_27:
        /*0094*/ 	.word	index@(_ZN18transformer_engine10fused_attn23extract_seed_and_offsetEPlbS1_mS1_mj)
        /*0098*/ 	.word	0x00000000


	//----- nvinfo : EIATTR_MIN_STACK_SIZE
	.align		4
.L_28:
        /*009c*/ 	.byte	0x04, 0x12
        /*009e*/ 	.short	(.L_30 - .L_29)
	.align		4
.L_29:
        /*00a0*/ 	.word	index@(_ZN18transformer_engine10fused_attn31get_runtime_num_segments_kernelEPimPj)
        /*00a4*/ 	.word	0x00000000


	//----- nvinfo : EIATTR_MIN_STACK_SIZE
	.align		4
.L_30:
        /*00a8*/ 	.byte	0x04, 0x12
        /*00aa*/ 	.short	(.L_32 - .L_31)
	.align		4
.L_31:
        /*00ac*/ 	.word	index@(_ZN18transformer_engine10fused_attn25populate_rng_state_kernelEPlPKll)
        /*00b0*/ 	.word	0x00000000


	//----- nvinfo : EIATTR_MIN_STACK_SIZE
	.align		4
.L_32:
        /*00b4*/ 	.byte	0x04, 0x12
        /*00b6*/ 	.short	(.L_34 - .L_33)
	.align		4
.L_33:
        /*00b8*/ 	.word	index@(_ZN18transformer_engine10fused_attn28cu_seqlens_padded_to_offsetsE21NVTE_QKV_Layout_GroupllllllPKiS3_NS_5DTypeEPvS5_S5_S5_S5_)
        /*00bc*/ 	.word	0x00000000


	//----- nvinfo : EIATTR_MIN_STACK_SIZE
	.align		4
.L_34:
        /*00c0*/ 	.byte	0x04, 0x12
        /*00c2*/ 	.short	(.L_36 - .L_35)
	.align		4
.L_35:
        /*00c4*/ 	.word	index@(_ZN18transformer_engine10fused_attn28cu_seqlens_to_actual_seqlensEllPKiS2_PiS3_)
        /*00c8*/ 	.word	0x00000000


	//----- nvinfo : EIATTR_MIN_STACK_SIZE
	.align		4
.L_36:
        /*00cc*/ 	.byte	0x04, 0x12
        /*00ce*/ 	.short	(.L_38 - .L_37)
	.align		4
.L_37:
        /*00d0*/ 	.word	index@(_ZN18transformer_engine10fused_attn21cu_seqlens_to_offsetsElllPiS1_S1_S1_)
        /*00d4*/ 	.word	0x00000000
.L_38:


//--------------------- .nv.compat                --------------------------
	.section	.nv.compat,"",@"SHT_CUDA_COMPAT_INFO"
	.align	4
        /*0000*/ 	.byte	0x02, 0x09, 0x01, 0x00, 0x02, 0x02, 0x01, 0x00, 0x02, 0x05, 0x05, 0x00, 0x03, 0x07, 0x01, 0x01
        /*0010*/ 	.byte	0x02, 0x03, 0x00, 0x00, 0x02, 0x06, 0x01, 0x00, 0x04, 0x0b, 0x08, 0x00, 0x09, 0x00, 0x00, 0x00
        /*0020*/ 	.byte	0x00, 0x00, 0x00, 0x00


//--------------------- .nv.info._ZN18transformer_engine10fused_attn23extract_seed_and_offsetEPlbS1_mS1_mj --------------------------
	.section	.nv.info._ZN18transformer_engine10fused_attn23extract_seed_and_offsetEPlbS1_mS1_mj,"",@"SHT_CUDA_INFO"
	.sectionflags	@""
	.align	4


	//----- nvinfo : EIATTR_CUDA_API_VERSION
	.align		4
        /*0000*/ 	.byte	0x04, 0x37
        /*0002*/ 	.short	(.L_40 - .L_39)
.L_39:
        /*0004*/ 	.word	0x00000082


	//----- nvinfo : EIATTR_KPARAM_INFO
	.align		4
.L_40:
        /*0008*/ 	.byte	0x04, 0x17
        /*000a*/ 	.short	(.L_42 - .L_41)
.L_41:
        /*000c*/ 	.word	0x00000000
        /*0010*/ 	.short	0x0006
        /*0012*/ 	.short	0x0030
        /*0014*/ 	.byte	0x00, 0xf0, 0x11, 0x00


	//----- nvinfo : EIATTR_KPARAM_INFO
	.align		4
.L_42:
        /*0018*/ 	.byte	0x04, 0x17
        /*001a*/ 	.short	(.L_44 - .L_43)
.L_43:
        /*001c*/ 	.word	0x00000000
        /*0020*/ 	.short	0x0005
        /*0022*/ 	.short	0x0028
        /*0024*/ 	.byte	0x00, 0xf0, 0x21, 0x00


	//----- nvinfo : EIATTR_KPARAM_INFO
	.align		4
.L_44:
        /*0028*/ 	.byte	0x04, 0x17
        /*002a*/ 	.short	(.L_46 - .L_45)
.L_45:
        /*002c*/ 	.word	0x00000000
        /*0030*/ 	.short	0x0004
        /*0032*/ 	.short	0x0020
        /*0034*/ 	.byte	0x00, 0xf5, 0x21, 0x00


	//----- nvinfo : EIATTR_KPARAM_INFO
	.align		4
.L_46:
        /*0038*/ 	.byte	0x04, 0x17
        /*003a*/ 	.short	(.L_48 - .L_47)
.L_47:
        /*003c*/ 	.word	0x00000000
        /*0040*/ 	.short	0x0003
        /*0042*/ 	.short	0x0018
        /*0044*/ 	.byte	0x00, 0xf0, 0x21, 0x00


	//----- nvinfo : EIATTR_KPARAM_INFO
	.align		4
.L_48:
        /*0048*/ 	.byte	0x04, 0x17
        /*004a*/ 	.short	(.L_50 - .L_49)
.L_49:
        /*004c*/ 	.word	0x00000000
        /*0050*/ 	.short	0x0002
        /*0052*/ 	.short	0x0010
        /*0054*/ 	.byte	0x00, 0xf5, 0x21, 0x00


	//----- nvinfo : EIATTR_KPARAM_INFO
	.align		4
.L_50:
        /*0058*/ 	.byte	0x04, 0x17
        /*005a*/ 	.short	(.L_52 - .L_51)
.L_51:
        /*005c*/ 	.word	0x00000000
        /*0060*/ 	.short	0x0001
        /*0062*/ 	.short	0x0008
        /*0064*/ 	.byte	0x00, 0xf0, 0x05, 0x00


	//----- nvinfo : EIATTR_KPARAM_INFO
	.align		4
.L_52:
        /*0068*/ 	.byte	0x04, 0x17
        /*006a*/ 	.short	(.L_54 - .L_53)
.L_53:
        /*006c*/ 	.word	0x00000000
        /*0070*/ 	.short	0x0000
        /*0072*/ 	.short	0x0000
        /*0074*/ 	.byte	0x00, 0xf5, 0x21, 0x00


	//----- nvinfo : EIATTR_SPARSE_MMA_MASK
	.align		4
.L_54:
        /*0078*/ 	.byte	0x03, 0x50
        /*007a*/ 	.short	0x0000


	//----- nvinfo : EIATTR_MAXREG_COUNT
	.align		4
        /*007c*/ 	.byte	0x03, 0x1b
        /*007e*/ 	.short	0x00ff


	//----- nvinfo : EIATTR_MERCURY_ISA_VERSION
	.align		4
        /*0080*/ 	.byte	0x03, 0x5f
        /*0082*/ 	.short	0x0101


	//----- nvinfo : EIATTR_VRC_CTA_INIT_COUNT
	.align		4
        /*0084*/ 	.byte	0x02, 0x4a
	.zero		1
	.zero		1


	//----- nvinfo : EIATTR_EXIT_INSTR_OFFSETS
	.align		4
        /*0088*/ 	.byte	0x04, 0x1c
        /*008a*/ 	.short	(.L_56 - .L_55)


	//   ....[0]....
.L_55:
        /*008c*/ 	.word	0x00000100


	//   ....[1]....
        /*0090*/ 	.word	0x00000160


	//----- nvinfo : EIATTR_CBANK_PARAM_SIZE
	.align		4
.L_56:
        /*0094*/ 	.byte	0x03, 0x19
        /*0096*/ 	.short	0x0034


	//----- nvinfo : EIATTR_PARAM_CBANK
	.align		4
        /*0098*/ 	.byte	0x04, 0x0a
        /*009a*/ 	.short	(.L_58 - .L_57)
	.align		4
.L_57:
        /*009c*/ 	.word	index@(.nv.constant0._ZN18transformer_engine10fused_attn23extract_seed_and_offsetEPlbS1_mS1_mj)
        /*00a0*/ 	.short	0x0380
        /*00a2*/ 	.short	0x0034


	//----- nvinfo : EIATTR_SW_WAR
	.align		4
.L_58:
        /*00a4*/ 	.byte	0x04, 0x36
        /*00a6*/ 	.short	(.L_60 - .L_59)
.L_59:
        /*00a8*/ 	.word	0x00000008
.L_60:


//--------------------- .nv.info._ZN18transformer_engine10fused_attn31get_runtime_num_segments_kernelEPimPj --------------------------
	.section	.nv.info._ZN18transformer_engine10fused_attn31get_runtime_num_segments_kernelEPimPj,"",@"SHT_CUDA_INFO"
	.sectionflags	@""
	.align	4


	//----- nvinfo : EIATTR_CUDA_API_VERSION
	.align		4
        /*0000*/ 	.byte	0x04, 0x37
        /*0002*/ 	.short	(.L_62 - .L_61)
.L_61:
        /*0004*/ 	.word	0x00000082


	//----- nvinfo : EIATTR_KPARAM_INFO
	.align		4
.L_62:
        /*0008*/ 	.byte	0x04, 0x17
        /*000a*/ 	.short	(.L_64 - .L_63)
.L_63:
        /*000c*/ 	.word	0x00000000
        /*0010*/ 	.short	0x0002
        /*0012*/ 	.short	0x0010
        /*0014*/ 	.byte	0x00, 0xf5, 0x21, 0x00


	//----- nvinfo : EIATTR_KPARAM_INFO
	.align		4
.L_64:
        /*0018*/ 	.byte	0x04, 0x17
        /*001a*/ 	.short	(.L_66 - .L_65)
.L_65:
        /*001c*/ 	.word	0x00000000
        /*0020*/ 	.short	0x0001
        /*0022*/ 	.short	0x0008
        /*0024*/ 	.byte	0x00, 0xf0, 0x21, 0x00


	//----- nvinfo : EIATTR_KPARAM_INFO
	.align		4
.L_66:
        /*0028*/ 	.byte	0x04, 0x17
        /*002a*/ 	.short	(.L_68 - .L_67)
.L_67:
        /*002c*/ 	.word	0x00000000
        /*0030*/ 	.short	0x0000
        /*0032*/ 	.short	0x0000
        /*0034*/ 	.byte	0x00, 0xf5, 0x21, 0x00


	//----- nvinfo : EIATTR_SPARSE_MMA_MASK
	.align		4
.L_68:
        /*0038*/ 	.byte	0x03, 0x50
        /*003a*/ 	.short	0x0000


	//----- nvinfo : EIATTR_MAXREG_COUNT
	.align		4
        /*003c*/ 	.byte	0x03, 0x1b
        /*003e*/ 	.short	0x00ff


	//----- nvinfo : EIATTR_MERCURY_ISA_VERSION
	.align		4
        /*0040*/ 	.byte	0x03, 0x5f
        /*0042*/ 	.short	0x0101


	//----- nvinfo : EIATTR_INT_WARP_WIDE_INSTR_OFFSETS
	.align		4
        /*0044*/ 	.byte	0x04, 0x31
        /*0046*/ 	.short	(.L_70 - .L_69)


	//   ....[0]....
.L_69:
        /*0048*/ 	.word	0x00000130


	//----- nvinfo : EIATTR_VRC_CTA_INIT_COUNT
	.align		4
.L_70:
        /*004c*/ 	.byte	0x02, 0x4a
	.zero		1
	.zero		1


	//----- nvinfo : EIATTR_EXIT_INSTR_OFFSETS
	.align		4
        /*0050*/ 	.byte	0x04, 0x1c
        /*0052*/ 	.short	(.L_72 - .L_71)


	//   ....[0]....
.L_71:
        /*0054*/ 	.word	0x00000090


	//   ....[1]....
        /*0058*/ 	.word	0x00000100


	//   ....[2]....
        /*005c*/ 	.word	0x00000180


	//----- nvinfo : EIATTR_CBANK_PARAM_SIZE
	.align		4
.L_72:
        /*0060*/ 	.byte	0x03, 0x19
        /*0062*/ 	.short	0x0018


	//----- nvinfo : EIATTR_PARAM_CBANK
	.align		4
        /*0064*/ 	.byte	0x04, 0x0a
        /*0066*/ 	.short	(.L_74 - .L_73)
	.align		4
.L_73:
        /*0068*/ 	.word	index@(.nv.constant0._ZN18transformer_engine10fused_attn31get_runtime_num_segments_kernelEPimPj)
        /*006c*/ 	.short	0x0380
        /*006e*/ 	.short	0x0018


	//----- nvinfo : EIATTR_SW_WAR
	.align		4
.L_74:
        /*0070*/ 	.byte	0x04, 0x36
        /*0072*/ 	.short	(.L_76 - .L_75)
.L_75:
        /*0074*/ 	.word	0x00000008
.L_76:


//--------------------- .nv.info._ZN18transformer_engine10fused_attn25populate_rng_state_kernelEPlPKll --------------------------
	.section	.nv.info._ZN18transformer_engine10fused_attn25populate_rng_state_kernelEPlPKll,"",@"SHT_CUDA_INFO"
	.sectionflags	@""
	.align	4


	//----- nvinfo : EIATTR_CUDA_API_VERSION
	.align		4
        /*0000*/ 	.byte	0x04, 0x37
        /*0002*/ 	.short	(.L_78 - .L_77)
.L_77:
        /*0004*/ 	.word	0x00000082


	//----- nvinfo : EIATTR_KPARAM_INFO
	.align		4
.L_78:
        /*0008*/ 	.byte	0x04, 0x17
        /*000a*/ 	.short	(.L_80 - .L_79)
.L_79:
        /*000c*/ 	.word	0x00000000
        /*0010*/ 	.short	0x0002
        /*0012*/ 	.short	0x0010
        /*0014*/ 	.byte	0x00, 0xf0, 0x21, 0x00


	//----- nvinfo : EIATTR_KPARAM_INFO
	.align		4
.L_80:
        /*0018*/ 	.byte	0x04, 0x17
        /*001a*/ 	.short	(.L_82 - .L_81)
.L_81:
        /*001c*/ 	.word	0x00000000
        /*0020*/ 	.short	0x0001
        /*0022*/ 	.short	0x0008
        /*0024*/ 	.byte	0x00, 0xf5, 0x21, 0x00


	//----- nvinfo : EIATTR_KPARAM_INFO
	.align		4
.L_82:
        /*0028*/ 	.byte	0x04, 0x17
        /*002a*/ 	.short	(.L_84 - .L_83)
.L_83:
        /*002c*/ 	.word	0x00000000
        /*0030*/ 	.short	0x0000
        /*0032*/ 	.short	0x0000
        /*0034*/ 	.byte	0x00, 0xf5, 0x21, 0x00


	//----- nvinfo : EIATTR_SPARSE_MMA_MASK
	.align		4
.L_84:
        /*0038*/ 	.byte	0x03, 0x50
        /*003a*/ 	.short	0x0000


	//----- nvinfo : EIATTR_MAXREG_COUNT
	.align		4
        /*003c*/ 	.byte	0x03, 0x1b
        /*003e*/ 	.short	0x00ff


	//----- nvinfo : EIATTR_MERCURY_ISA_VERSION
	.align		4
        /*0040*/ 	.byte	0x03, 0x5f
        /*0042*/ 	.short	0x0101


	//----- nvinfo : EIATTR_VRC_CTA_INIT_COUNT
	.align		4
        /*0044*/ 	.byte	0x02, 0x4a
	.zero		1
	.zero		1


	//----- nvinfo : EIATTR_EXIT_INSTR_OFFSETS
	.align		4
        /*0048*/ 	.byte	0x04, 0x1c
        /*004a*/ 	.short	(.L_86 - .L_85)


	//   ....[0]....
.L_85:
        /*004c*/ 	.word	0x00000060


	//   ....[1]....
        /*0050*/ 	.word	0x000000e0


	//----- nvinfo : EIATTR_CBANK_PARAM_SIZE
	.align		4
.L_86:
        /*0054*/ 	.byte	0x03, 0x19
        /*0056*/ 	.short	0x0018


	//----- nvinfo : EIATTR_PARAM_CBANK
	.align		4
        /*0058*/ 	.byte	0x04, 0x0a
        /*005a*/ 	.short	(.L_88 - .L_87)
	.align		4
.L_87:
        /*005c*/ 	.word	index@(.nv.constant0._ZN18transformer_engine10fused_attn25populate_rng_state_kernelEPlPKll)
        /*0060*/ 	.short	0x0380
        /*0062*/ 	.short	0x0018


	//----- nvinfo : EIATTR_SW_WAR
	.align		4
.L_88:
        /*0064*/ 	.byte	0x04, 0x36
        /*0066*/ 	.short	(.L_90 - .L_89)
.L_89:
        /*0068*/ 	.word	0x00000008
.L_90:


//--------------------- .nv.info._ZN18transformer_engine10fused_attn28cu_seqlens_padded_to_offsetsE21NVTE_QKV_Layout_GroupllllllPKiS3_NS_5DTypeEPvS5_S5_S5_S5_ --------------------------
	.section	.nv.info._ZN18transformer_engine10fused_attn28cu_seqlens_padded_to_offsetsE21NVTE_QKV_Layout_GroupllllllPKiS3_NS_5DTypeEPvS5_S5_S5_S5_,"",@"SHT_CUDA_INFO"
	.sectionflags	@""
	.align	4


	//----- nvinfo : EIATTR_CUDA_API_VERSION
	.align		4
        /*0000*/ 	.byte	0x04, 0x37
        /*0002*/ 	.short	(.L_92 - .L_91)
.L_91:
        /*0004*/ 	.word	0x00000082


	//----- nvinfo : EIATTR_KPARAM_INFO
	.align		4
.L_92:
        /*0008*/ 	.byte	0x04, 0x17
        /*000a*/ 	.short	(.L_94 - .L_93)
.L_93:
        /*000c*/ 	.word	0x00000000
        /*0010*/ 	.short	0x000e
        /*0012*/ 	.short	0x0070
        /*0014*/ 	.byte	0x00, 0xf5, 0x21, 0x00


	//----- nvinfo : EIATTR_KPARAM_INFO
	.align		4
.L_94:
        /*0018*/ 	.byte	0x04, 0x17
        /*001a*/ 	.short	(.L_96 - .L_95)
.L_95:
        /*001c*/ 	.word	0x00000000
        /*0020*/ 	.short	0x000d
        /*0022*/ 	.short	0x0068
        /*0024*/ 	.byte	0x00, 0xf5, 0x21, 0x00


	//----- nvinfo : EIATTR_KPARAM_INFO
	.align		4
.L_96:
        /*0028*/ 	.byte	0x04, 0x17
        /*002a*/ 	.short	(.L_98 - .L_97)
.L_97:
        /*002c*/ 	.word	0x00000000
        /*0030*/ 	.short	0x000c
        /*0032*/ 	.short	0x0060
        /*0034*/ 	.byte	0x00, 0xf5, 0x21, 0x00


	//----- nvinfo : EIATTR_KPARAM_INFO
	.align		4
.L_98:
        /*0038*/ 	.byte	0x04, 0x17
        /*003a*/ 	.short	(.L_100 - .L_99)
.L_99:
        /*003c*/ 	.word	0x00000000
        /*0040*/ 	.short	0x000b
        /*0042*/ 	.short	0x0058
        /*0044*/ 	.byte	0x00, 0xf5, 0x21, 0x00


	//----- nvinfo : EIATTR_KPARAM_INFO
	.align		4
.L_100:
        /*0048*/ 	.byte	0x04, 0x17
        /*004a*/ 	.short	(.L_102 - .L_101)
.L_101:
        /*004c*/ 	.word	0x00000000
        /*0050*/ 	.short	0x000a
        /*0052*/ 	.short	0x0050
        /*0054*/ 	.byte	0x00, 0xf5, 0x21, 0x00


	//----- nvinfo : EIATTR_KPARAM_INFO
	.align		4
.L_102:
        /*0058*/ 	.byte	0x04, 0x17
        /*005a*/ 	.short	(.L_104 - .L_103)
.L_103:
        /*005c*/ 	.word	0x00000000
        /*0060*/ 	.short	0x0009
        /*0062*/ 	.short	0x0048
        /*0064*/ 	.byte	0x00, 0xf0, 0x11, 0x00


	//----- nvinfo : EIATTR_KPARAM_INFO
	.align		4
.L_104:
        /*0068*/ 	.byte	0x04, 0x17
        /*006a*/ 	.short	(.L_106 - .L_105)
.L_105:
        /*006c*/ 	.word	0x00000000
        /*0070*/ 	.short	0x0008
        /*0072*/ 	.short	0x0040
        /*0074*/ 	.byte	0x00, 0xf5, 0x21, 0x00


	//----- nvinfo : EIATTR_KPARAM_INFO
	.align		4
.L_106:
        /*0078*/ 	.byte	0x04, 0x17
        /*007a*/ 	.short	(.L_108 - .L_107)
.L_107:
        /*007c*/ 	.word	0x00000000
        /*0080*/ 	.short	0x0007
        /*0082*/ 	.short	0x0038
        /*0084*/ 	.byte	0x00, 0xf5, 0x21, 0x00


	//----- nvinfo : EIATTR_KPARAM_INFO
	.align		4
.L_108:
        /*0088*/ 	.byte	0x04, 0x17
        /*008a*/ 	.short	(.L_110 - .L_109)
.L_109:
        /*008c*/ 	.word	0x00000000
        /*0090*/ 	.short	0x0006
        /*0092*/ 	.short	0x0030
        /*0094*/ 	.byte	0x00, 0xf0, 0x21, 0x00


	//----- nvinfo : EIATTR_KPARAM_INFO
	.align		4
.L_110:
        /*0098*/ 	.byte	0x04, 0x17
        /*009a*/ 	.short	(.L_112 - .L_111)
.L_111:
        /*009c*/ 	.word	0x00000000
        /*00a0*/ 	.short	0x0005
        /*00a2*/ 	.short	0x0028
        /*00a4*/ 	.byte	0x00, 0xf0, 0x21, 0x00


	//----- nvinfo : EIATTR_KPARAM_INFO
	.align		4
.L_112:
        /*00a8*/ 	.byte	0x04, 0x17
        /*00aa*/ 	.short	(.L_114 - .L_113)
.L_113:
        /*00ac*/ 	.word	0x00000000
        /*00b0*/ 	.short	0x0004
        /*00b2*/ 	.short	0x0020
        /*00b4*/ 	.byte	0x00, 0xf0, 0x21, 0x00


	//----- nvinfo : EIATTR_KPARAM_INFO
	.align		4
.L_114:
        /*00b8*/ 	.byte	0x04, 0x17
        /*00ba*/ 	.short	(.L_116 - .L_115)
.L_115:
        /*00bc*/ 	.word	0x00000000
        /*00c0*/ 	.short	0x0003
        /*00c2*/ 	.short	0x0018
        /*00c4*/ 	.byte	0x00, 0xf0, 0x21, 0x00


	//----- nvinfo : EIATTR_KPARAM_INFO
	.align		4
.L_116:
        /*00c8*/ 	.byte	0x04, 0x17
        /*00ca*/ 	.short	(.L_118 - .L_117)
.L_117:
        /*00cc*/ 	.word	0x00000000
        /*00d0*/ 	.short	0x0002
        /*00d2*/ 	.short	0x0010
        /*00d4*/ 	.byte	0x00, 0xf0, 0x21, 0x00


	//----- nvinfo : EIATTR_KPARAM_INFO
	.align		4
.L_118:
        /*00d8*/ 	.byte	0x04, 0x17
        /*00da*/ 	.short	(.L_120 - .L_119)
.L_119:
        /*00dc*/ 	.word	0x00000000
        /*00e0*/ 	.short	0x0001
        /*00e2*/ 	.short	0x0008
        /*00e4*/ 	.byte	0x00, 0xf0, 0x21, 0x00


	//----- nvinfo : EIATTR_KPARAM_INFO
	.align		4
.L_120:
        /*00e8*/ 	.byte	0x04, 0x17
        /*00ea*/ 	.short	(.L_122 - .L_121)
.L_121:
        /*00ec*/ 	.word	0x00000000
        /*00f0*/ 	.short	0x0000
        /*00f2*/ 	.short	0x0000
        /*00f4*/ 	.byte	0x00, 0xf0, 0x11, 0x00


	//----- nvinfo : EIATTR_SPARSE_MMA_MASK
	.align		4
.L_122:
        /*00f8*/ 	.byte	0x03, 0x50
        /*00fa*/ 	.short	0x0000


	//----- nvinfo : EIATTR_MAXREG_COUNT
	.align		4
        /*00fc*/ 	.byte	0x03, 0x1b
        /*00fe*/ 	.short	0x00ff


	//----- nvinfo : EIATTR_EXTERNS
	.align		4
        /*0100*/ 	.byte	0x04, 0x0f
        /*0102*/ 	.short	(.L_124 - .L_123)


	//   ....[0]....
	.align		4
.L_123:
        /*0104*/ 	.word	index@(__assertfail)


	//----- nvinfo : EIATTR_MERCURY_ISA_VERSION
	.align		4
.L_124:
        /*0108*/ 	.byte	0x03, 0x5f
        /*010a*/ 	.short	0x0101


	//----- nvinfo : EIATTR_VRC_CTA_INIT_COUNT
	.align		4
        /*010c*/ 	.byte	0x02, 0x4a
	.zero		1
	.zero		1


	//----- nvinfo : EIATTR_SYSCALL_OFFSETS
	.align		4
        /*0110*/ 	.byte	0x04, 0x46
        /*0112*/ 	.short	(.L_126 - .L_125)


	//   ....[0]....
.L_125:
        /*0114*/ 	.word	0x00000a90


	//----- nvinfo : EIATTR_EXIT_INSTR_OFFSETS
	.align		4
.L_126:
        /*0118*/ 	.byte	0x04, 0x1c
        /*011a*/ 	.short	(.L_128 - .L_127)


	//   ....[0]....
.L_127:
        /*011c*/ 	.word	0x000000f0


	//   ....[1]....
        /*0120*/ 	.word	0x00000540


	//   ....[2]....
        /*0124*/ 	.word	0x00000570


	//   ....[3]....
        /*0128*/ 	.word	0x00000720


	//   ....[4]....
        /*012c*/ 	.word	0x00000870


	//   ....[5]....
        /*0130*/ 	.word	0x00000990


	//   ....[6]....
        /*0134*/ 	.word	0x00000b20


	//   ....[7]....
        /*0138*/ 	.word	0x00001140


	//   ....[8]....
        /*013c*/ 	.word	0x00001170


	//   ....[9]....
        /*0140*/ 	.word	0x000013f0


	//   ....[10]....
        /*0144*/ 	.word	0x000015b0


	//   ....[11]....
        /*0148*/ 	.word	0x00001760


	//----- nvinfo : EIATTR_CRS_STACK_SIZE
	.align		4
.L_128:
        /*014c*/ 	.byte	0x04, 0x1e
        /*014e*/ 	.short	(.L_130 - .L_129)
.L_129:
        /*0150*/ 	.word	0x00000000


	//----- nvinfo : EIATTR_CBANK_PARAM_SIZE
	.align		4
.L_130:
        /*0154*/ 	.byte	0x03, 0x19
        /*0156*/ 	.short	0x0078


	//----- nvinfo : EIATTR_PARAM_CBANK
	.align		4
        /*0158*/ 	.byte	0x04, 0x0a
        /*015a*/ 	.short	(.L_132 - .L_131)
	.align		4
.L_131:
        /*015c*/ 	.word	index@(.nv.constant0._ZN18transformer_engine10fused_attn28cu_seqlens_padded_to_offsetsE21NVTE_QKV_Layout_GroupllllllPKiS3_NS_5DTypeEPvS5_S5_S5_S5_)
        /*0160*/ 	.short	0x0380
        /*0162*/ 	.short	0x0078


	//----- nvinfo : EIATTR_SW_WAR
	.align		4
.L_132:
        /*0164*/ 	.byte	0x04, 0x36
        /*0166*/ 	.short	(.L_134 - .L_133)
.L_133:
        /*0168*/ 	.word	0x00000008
.L_134:


//--------------------- .nv.info._ZN18transformer_engine10fused_attn28cu_seqlens_to_actual_seqlensEllPKiS2_PiS3_ --------------------------
	.section	.nv.info._ZN18transformer_engine10fused_attn28cu_seqlens_to_actual_seqlensEllPKiS2_PiS3_,"",@"SHT_CUDA_INFO"
	.sectionflags	@""
	.align	4


	//----- nvinfo : EIATTR_CUDA_API_VERSION
	.align		4
        /*0000*/ 	.byte	0x04, 0x37
        /*0002*/ 	.short	(.L_136 - .L_135)
.L_135:
        /*0004*/ 	.word	0x00000082


	//----- nvinfo : EIATTR_KPARAM_INFO
	.align		4
.L_136:
        /*0008*/ 	.byte	0x04, 0x17
        /*000a*/ 	.short	(.L_138 - .L_137)
.L_137:
        /*000c*/ 	.word	0x00000000
        /*0010*/ 	.short	0x0005
        /*0012*/ 	.short	0x0028
        /*0014*/ 	.byte	0x00, 0xf5, 0x21, 0x00


	//----- nvinfo : EIATTR_KPARAM_INFO
	.align		4
.L_138:
        /*0018*/ 	.byte	0x04, 0x17
        /*001a*/ 	.short	(.L_140 - .L_139)
.L_139:
        /*001c*/ 	.word	0x00000000
        /*0020*/ 	.short	0x0004
        /*0022*/ 	.short	0x0020
        /*0024*/ 	.byte	0x00, 0xf5, 0x21, 0x00


	//----- nvinfo : EIATTR_KPARAM_INFO
	.align		4
.L_140:
        /*0028*/ 	.byte	0x04, 0x17
        /*002a*/ 	.short	(.L_142 - .L_141)
.L_141:
        /*002c*/ 	.word	0x00000000
        /*0030*/ 	.short	0x0003
        /*0032*/ 	.short	0x0018
        /*0034*/ 	.byte	0x00, 0xf5, 0x21, 0x00


	//----- nvinfo : EIATTR_KPARAM_INFO
	.align		4
.L_142:
        /*0038*/ 	.byte	0x04, 0x17
        /*003a*/ 	.short	(.L_144 - .L_143)
.L_143:
        /*003c*/ 	.word	0x00000000
        /*0040*/ 	.short	0x0002
        /*0042*/ 	.short	0x0010
        /*0044*/ 	.byte	0x00, 0xf5, 0x21, 0x00


	//----- nvinfo : EIATTR_KPARAM_INFO
	.align		4
.L_144:
        /*0048*/ 	.byte	0x04, 0x17
        /*004a*/ 	.short	(.L_146 - .L_145)
.L_145:
        /*004c*/ 	.word	0x00000000
        /*0050*/ 	.short	0x0001
        /*0052*/ 	.short	0x0008
        /*0054*/ 	.byte	0x00, 0xf0, 0x21, 0x00


	//----- nvinfo : EIATTR_KPARAM_INFO
	.align		4
.L_146:
        /*0058*/ 	.byte	0x04, 0x17
        /*005a*/ 	.short	(.L_148 - .L_147)
.L_147:
        /*005c*/ 	.word	0x00000000
        /*0060*/ 	.short	0x0000
        /*0062*/ 	.short	0x0000
        /*0064*/ 	.byte	0x00, 0xf0, 0x21, 0x00


	//----- nvinfo : EIATTR_SPARSE_MMA_MASK
	.align		4
.L_148:
        /*0068*/ 	.byte	0x03, 0x50
        /*006a*/ 	.short	0x0000


	//----- nvinfo : EIATTR_MAXREG_COUNT
	.align		4
        /*006c*/ 	.byte	0x03, 0x1b
        /*006e*/ 	.short	0x00ff


	//----- nvinfo : EIATTR_MERCURY_ISA_VERSION
	.align		4
        /*0070*/ 	.byte	0x03, 0x5f
        /*0072*/ 	.short	0x0101


	//----- nvinfo : EIATTR_VRC_CTA_INIT_COUNT
	.align		4
        /*0074*/ 	.byte	0x02, 0x4a
	.zero		1
	.zero		1


	//----- nvinfo : EIATTR_EXIT_INSTR_OFFSETS
	.align		4
        /*0078*/ 	.byte	0x04, 0x1c
        /*007a*/ 	.short	(.L_150 - .L_149)


	//   ....[0]....
.L_149:
        /*007c*/ 	.word	0x000001e0


	//   ....[1]....
        /*0080*/ 	.word	0x00000220


	//   ....[2]....
        /*0084*/ 	.word	0x000002c0


	//----- nvinfo : EIATTR_CRS_STACK_SIZE
	.align		4
.L_150:
        /*0088*/ 	.byte	0x04, 0x1e
        /*008a*/ 	.short	(.L_152 - .L_151)
.L_151:
        /*008c*/ 	.word	0x00000000


	//----- nvinfo : EIATTR_CBANK_PARAM_SIZE
	.align		4
.L_152:
        /*0090*/ 	.byte	0x03, 0x19
        /*0092*/ 	.short	0x0030


	//----- nvinfo : EIATTR_PARAM_CBANK
	.align		4
        /*0094*/ 	.byte	0x04, 0x0a
        /*0096*/ 	.short	(.L_154 - .L_153)
	.align		4
.L_153:
        /*0098*/ 	.word	index@(.nv.constant0._ZN18transformer_engine10fused_attn28cu_seqlens_to_actual_seqlensEllPKiS2_PiS3_)
        /*009c*/ 	.short	0x0380
        /*009e*/ 	.short	0x0030


	//----- nvinfo : EIATTR_SW_WAR
	.align		4
.L_154:
        /*00a0*/ 	.byte	0x04, 0x36
        /*00a2*/ 	.short	(.L_156 - .L_155)
.L_155:
        /*00a4*/ 	.word	0x00000008
.L_156:


//--------------------- .nv.info._ZN18transformer_engine10fused_attn21cu_seqlens_to_offsetsElllPiS1_S1_S1_ --------------------------
	.section	.nv.info._ZN18transformer_engine10fused_attn21cu_seqlens_to_offsetsElllPiS1_S1_S1_,"",@"SHT_CUDA_INFO"
	.sectionflags	@""
	.align	4


	//----- nvinfo : EIATTR_CUDA_API_VERSION
	.align		4
        /*0000*/ 	.byte	0x04, 0x37
        /*0002*/ 	.short	(.L_158 - .L_157)
.L_157:
        /*0004*/ 	.word	0x00000082


	//----- nvinfo : EIATTR_KPARAM_INFO
	.align		4
.L_158:
        /*0008*/ 	.byte	0x04, 0x17
        /*000a*/ 	.short	(.L_160 - .L_159)
.L_159:
        /*000c*/ 	.word	0x00000000
        /*0010*/ 	.short	0x0006
        /*0012*/ 	.short	0x0030
        /*0014*/ 	.byte	0x00, 0xf5, 0x21, 0x00


	//----- nvinfo : EIATTR_KPARAM_INFO
	.align		4
.L_160:
        /*0018*/ 	.byte	0x04, 0x17
        /*001a*/ 	.short	(.L_162 - .L_161)
.L_161:
        /*001c*/ 	.word	0x00000000
        /*0020*/ 	.short	0x0005
        /*0022*/ 	.short	0x0028
        /*0024*/ 	.byte	0x00, 0xf5, 0x21, 0x00


	//----- nvinfo : EIATTR_KPARAM_INFO
	.align		4
.L_162:
        /*0028*/ 	.byte	0x04, 0x17
        /*002a*/ 	.short	(.L_164 - .L_163)
.L_163:
        /*002c*/ 	.word	0x00000000
        /*0030*/ 	.short	0x0004
        /*0032*/ 	.short	0x0020
        /*0034*/ 	.byte	0x00, 0xf5, 0x21, 0x00


	//----- nvinfo : EIATTR_KPARAM_INFO
	.align		4
.L_164:
        /*0038*/ 	.byte	0x04, 0x17
        /*003a*/ 	.short	(.L_166 - .L_165)
.L_165:
        /*003c*/ 	.word	0x00000000
        /*0040*/ 	.short	0x0003
        /*0042*/ 	.short	0x0018
        /*0044*/ 	.byte	0x00, 0xf5, 0x21, 0x00


	//----- nvinfo : EIATTR_KPARAM_INFO
	.align		4
.L_166:
        /*0048*/ 	.byte	0x04, 0x17
        /*004a*/ 	.short	(.L_168 - .L_167)
.L_167:
        /*004c*/ 	.word	0x00000000
        /*0050*/ 	.short	0x0002
        /*0052*/ 	.short	0x0010
        /*0054*/ 	.byte	0x00, 0xf0, 0x21, 0x00


	//----- nvinfo : EIATTR_KPARAM_INFO
	.align		4
.L_168:
        /*0058*/ 	.byte	0x04, 0x17
        /*005a*/ 	.short	(.L_170 - .L_169)
.L_169:
        /*005c*/ 	.word	0x00000000
        /*0060*/ 	.short	0x0001
        /*0062*/ 	.short	0x0008
        /*0064*/ 	.byte	0x00, 0xf0, 0x21, 0x00


	//----- nvinfo : EIATTR_KPARAM_INFO
	.align		4
.L_170:
        /*0068*/ 	.byte	0x04, 0x17
        /*006a*/ 	.short	(.L_172 - .L_171)
.L_171:
        /*006c*/ 	.word	0x00000000
        /*0070*/ 	.short	0x0000
        /*0072*/ 	.short	0x0000
        /*0074*/ 	.byte	0x00, 0xf0, 0x21, 0x00


	//----- nvinfo : EIATTR_SPARSE_MMA_MASK
	.align		4
.L_172:
        /*0078*/ 	.byte	0x03, 0x50
        /*007a*/ 	.short	0x0000


	//----- nvinfo : EIATTR_MAXREG_COUNT
	.align		4
        /*007c*/ 	.byte	0x03, 0x1b
        /*007e*/ 	.short	0x00ff


	//----- nvinfo : EIATTR_MERCURY_ISA_VERSION
	.align		4
        /*0080*/ 	.byte	0x03, 0x5f
        /*0082*/ 	.short	0x0101


	//----- nvinfo : EIATTR_VRC_CTA_INIT_COUNT
	.align		4
        /*0084*/ 	.byte	0x02, 0x4a
	.zero		1
	.zero		1


	//----- nvinfo : EIATTR_EXIT_INSTR_OFFSETS
	.align		4
        /*0088*/ 	.byte	0x04, 0x1c
        /*008a*/ 	.short	(.L_174 - .L_173)


	//   ....[0]....
.L_173:
        /*008c*/ 	.word	0x00000170


	//   ....[1]....
        /*0090*/ 	.word	0x000002a0


	//----- nvinfo : EIATTR_CBANK_PARAM_SIZE
	.align		4
.L_174:
        /*0094*/ 	.byte	0x03, 0x19
        /*0096*/ 	.short	0x0038


	//----- nvinfo : EIATTR_PARAM_CBANK
	.align		4
        /*0098*/ 	.byte	0x04, 0x0a
        /*009a*/ 	.short	(.L_176 - .L_175)
	.align		4
.L_175:
        /*009c*/ 	.word	index@(.nv.constant0._ZN18transformer_engine10fused_attn21cu_seqlens_to_offsetsElllPiS1_S1_S1_)
        /*00a0*/ 	.short	0x0380
        /*00a2*/ 	.short	0x0038


	//----- nvinfo : EIATTR_SW_WAR
	.align		4
.L_176:
        /*00a4*/ 	.byte	0x04, 0x36
        /*00a6*/ 	.short	(.L_178 - .L_177)
.L_177:
        /*00a8*/ 	.word	0x00000008
.L_178:


//--------------------- .nv.callgraph             --------------------------
	.section	.nv.callgraph,"",@"SHT_CUDA_CALLGRAPH"
	.align	4
	.sectionentsize	8
	.align		4
        /*0000*/ 	.word	0x00000000
	.align		4
        /*0004*/ 	.word	0xffffffff
	.align		4
        /*0008*/ 	.word	index@(_ZN18transformer_engine10fused_attn28cu_seqlens_padded_to_offsetsE21NVTE_QKV_Layout_GroupllllllPKiS3_NS_5DTypeEPvS5_S5_S5_S5_)
	.align		4
        /*000c*/ 	.word	index@(__assertfail)
	.align		4
        /*0010*/ 	.word	0x00000000
	.align		4
        /*0014*/ 	.word	0xfffffffe
	.align		4
        /*0018*/ 	.word	0x00000000
	.align		4
        /*001c*/ 	.word	0xfffffffd
	.align		4
        /*0020*/ 	.word	0x00000000
	.align		4
        /*0024*/ 	.word	0xfffffffc


//--------------------- .nv.constant4             --------------------------
	.section	.nv.constant4,"a",@progbits
	.align	8
	.align		8
.nv.constant4:
        /*0000*/ 	.dword	__unnamed_1
	.align		8
        /*0008*/ 	.dword	$str
	.align		8
        /*0010*/ 	.dword	$str$1
	.align		8
        /*0018*/ 	.dword	__assertfail


//--------------------- .text._ZN18transformer_engine10fused_attn23extract_seed_and_offsetEPlbS1_mS1_mj --------------------------
	.section	.text._ZN18transformer_engine10fused_attn23extract_seed_and_offsetEPlbS1_mS1_mj,"ax",@progbits
	.align	128
        .global         _ZN18transformer_engine10fused_attn23extract_seed_and_offsetEPlbS1_mS1_mj
        .type           _ZN18transformer_engine10fused_attn23extract_seed_and_offsetEPlbS1_mS1_mj,@function
        .size           _ZN18transformer_engine10fused_attn23extract_seed_and_offsetEPlbS1_mS1_mj,(.L_x_18 - _ZN18transformer_engine10fused_attn23extract_seed_and_offsetEPlbS1_mS1_mj)
        .other          _ZN18transformer_engine10fused_attn23extract_seed_and_offsetEPlbS1_mS1_mj,@"STO_CUDA_ENTRY STV_DEFAULT"
_ZN18transformer_engine10fused_attn23extract_seed_and_offsetEPlbS1_mS1_mj:
.text._ZN18transformer_engine10fused_attn23extract_seed_and_offsetEPlbS1_mS1_mj:
[----:B------:R-:W-:Y:S01]  /*0000*/  LDC R1, c[0x0][0x37c] ;  /* 0x0000df00ff017b82 */ /* 0x000fe20000000800 */
[----:B------:R-:W0:Y:S02]  /*0010*/  LDCU.U8 UR4, c[0x0][0x388] ;  /* 0x00007100ff0477ac */ /* 0x000e240008000000 */
[----:B0-----:R-:W-:-:S04]  /*0020*/  UPRMT UR4, UR4, 0x8880, URZ ;  /* 0x0000888004047896 */ /* 0x001fc800080000ff */
[----:B------:R-:W-:-:S07]  /*0030*/  UISETP.NE.AND UP0, UPT, UR4, URZ, UPT ;  /* 0x000000ff0400728c */ /* 0x000fce000bf05270 */
[----:B------:R-:W0:Y:S02]  /*0040*/  LDCU.64 UR4, c[0x0][0x358] ;  /* 0x00006b00ff0477ac */ /* 0x000e240008000a00 */
[----:B------:R-:W-:Y:S05]  /*0050*/  BRA.U !UP0, `(.L_x_0) ;  /* 0x00000001082c7547 */ /* 0x000fea000b800000 */
[----:B------:R-:W0:Y:S01]  /*0060*/  LDC.64 R2, c[0x0][0x390] ;  /* 0x0000e400ff027b82 */ /* 0x000e220000000a00 */
[----:B------:R-:W1:Y:S01]  /*0070*/  LDCU UR6, c[0x0][0x3b0] ;  /* 0x00007600ff0677ac */ /* 0x000e620008000800 */
[----:B0-----:R-:W2:Y:S06]  /*0080*/  LDG.E.64 R2, desc[UR4][R2.64] ;  /* 0x0000000402027981 */ /* 0x001eac000c1e1b00 */
[----:B------:R-:W2:Y:S08]  /*0090*/  LDC.64 R4, c[0x0][0x380] ;  /* 0x0000e000ff047b82 */ /* 0x000eb00000000a00 */
[----:B------:R-:W0:Y:S01]  /*00a0*/  LDC.64 R6, c[0x0][0x3a0] ;  /* 0x0000e800ff067b82 */ /* 0x000e220000000a00 */
[----:B--2---:R-:W-:Y:S04]  /*00b0*/  STG.E.64 desc[UR4][R4.64], R2 ;  /* 0x0000000204007986 */ /* 0x004fe8000c101b04 */
[----:B0-----:R-:W1:Y:S02]  /*00c0*/  LDG.E.64 R6, desc[UR4][R6.64] ;  /* 0x0000000406067981 */ /* 0x001e64000c1e1b00 */
[----:B-1----:R-:W-:-:S04]  /*00d0*/  IADD3 R8, P0, PT, R6, UR6, RZ ;  /* 0x0000000606087c10 */ /* 0x002fc8000ff1e0ff */
[----:B------:R-:W-:-:S05]  /*00e0*/  IADD3.X R9, PT, PT, RZ, R7, RZ, P0, !PT ;  /* 0x00000007ff097210 */ /* 0x000fca00007fe4ff */
[----:B------:R-:W-:Y:S01]  /*00f0*/  STG.E.64 desc[UR4][R4.64+0x8], R8 ;  /* 0x0000080804007986 */ /* 0x000fe2000c101b04 */
[----:B------:R-:W-:Y:S05]  /*0100*/  EXIT ;  /* 0x000000000000794d */ /* 0x000fea0003800000 */
.L_x_0:
[----:B------:R-:W0:Y:S08]  /*0110*/  LDC.64 R6, c[0x0][0x380] ;  /* 0x0000e000ff067b82 */ /* 0x000e300000000a00 */
[----:B------:R-:W0:Y:S08]  /*0120*/  LDC.64 R2, c[0x0][0x398] ;  /* 0x0000e600ff027b82 */ /* 0x000e300000000a00 */
[----:B------:R-:W1:Y:S01]  /*0130*/  LDC.64 R4, c[0x0][0x3a8] ;  /* 0x0000ea00ff047b82 */ /* 0x000e620000000a00 */
[----:B0-----:R-:W-:Y:S04]  /*0140*/  STG.E.64 desc[UR4][R6.64], R2 ;  /* 0x0000000206007986 */ /* 0x001fe8000c101b04 */
[----:B-1----:R-:W-:Y:S01]  /*0150*/  STG.E.64 desc[UR4][R6.64+0x8], R4 ;  /* 0x0000080406007986 */ /* 0x002fe2000c101b04 */
[----:B------:R-:W-:Y:S05]  /*0160*/  EXIT ;  /* 0x000000000000794d */ /* 0x000fea0003800000 */
.L_x_1:
[----:B------:R-:W-:-:S00]  /*0170*/  BRA `(.L_x_1) ;  /* 0xfffffffc00fc7947 */ /* 0x000fc0000383ffff */
[----:B------:R-:W-:-:S00]  /*0180*/  NOP ;  /* 0x0000000000007918 */ /* 0x000fc00000000000 */
[----:B------:R-:W-:-:S00]  /*0190*/  NOP ;  /* 0x0000000000007918 */ /* 0x000fc00000000000 */
[----:B------:R-:W-:-:S00]  /*01a0*/  NOP ;  /* 0x0000000000007918 */ /* 0x000fc00000000000 */
[----:B------:R-:W-:-:S00]  /*01b0*/  NOP ;  /* 0x0000000000007918 */ /* 0x000fc00000000000 */
[----:B------:R-:W-:-:S00]  /*01c0*/  NOP ;  /* 0x0000000000007918 */ /* 0x000fc00000000000 */
[----:B------:R-:W-:-:S00]  /*01d0*/  NOP ;  /* 0x0000000000007918 */ /* 0x000fc00000000000 */
[----:B------:R-:W-:-:S00]  /*01e0*/  NOP ;  /* 0x0000000000007918 */ /* 0x000fc00000000000 */
[----:B------:R-:W-:-:S00]  /*01f0*/  NOP ;  /* 0x0000000000007918 */ /* 0x000fc00000000000 */
.L_x_18:


//--------------------- .text._ZN18transformer_engine10fused_attn31get_runtime_num_segments_kernelEPimPj --------------------------
	.section	.text._ZN18transformer_engine10fused_attn31get_runtime_num_segments_kernelEPimPj,"ax",@progbits
	.align	128
        .global         _ZN18transformer_engine10fused_attn31get_runtime_num_segments_kernelEPimPj
        .type           _ZN18transformer_engine10fused_attn31get_runtime_num_segments_kernelEPimPj,@function
        .size           _ZN18transformer_engine10fused_attn31get_runtime_num_segments_kernelEPimPj,(.L_x_19 - _ZN18transformer_engine10fused_attn31get_runtime_num_segments_kernelEPimPj)
        .other          _ZN18transformer_engine10fused_attn31get_runtime_num_segments_kernelEPimPj,@"STO_CUDA_ENTRY STV_DEFAULT"
_ZN18transformer_engine10fused_attn31get_runtime_num_segments_kernelEPimPj:
.text._ZN18transformer_engine10fused_attn31get_runtime_num_segments_kernelEPimPj:
[----:B------:R-:W-:Y:S01]  /*0000*/  LDC R1, c[0x0][0x37c] ;  /* 0x0000df00ff017b82 */ /* 0x000fe20000000800 */
[----:B------:R-:W0:Y:S01]  /*0010*/  S2R R0, SR_CTAID.X ;  /* 0x0000000000007919 */ /* 0x000e220000002500 */
[----:B------:R-:W0:Y:S01]  /*0020*/  LDCU UR4, c[0x0][0x360] ;  /* 0x00006c00ff0477ac */ /* 0x000e220008000800 */
[----:B------:R-:W0:Y:S01]  /*0030*/  S2R R3, SR_TID.X ;  /* 0x0000000000037919 */ /* 0x000e220000002100 */
[----:B------:R-:W1:Y:S01]  /*0040*/  LDCU.64 UR6, c[0x0][0x388] ;  /* 0x00007100ff0677ac */ /* 0x000e620008000a00 */
[----:B0-----:R-:W-:-:S05]  /*0050*/  IMAD R0, R0, UR4, R3 ;  /* 0x0000000400007c24 */ /* 0x001fca000f8e0203 */
[----:B-1----:R-:W-:Y:S02]  /*0060*/  ISETP.GE.U32.AND P0, PT, R0, UR6, PT ;  /* 0x0000000600007c0c */ /* 0x002fe4000bf06070 */
[----:B------:R-:W-:-:S04]  /*0070*/  SHF.R.S32.HI R3, RZ, 0x1f, R0 ;  /* 0x0000001fff037819 */ /* 0x000fc80000011400 */
[----:B------:R-:W-:-:S13]  /*0080*/  ISETP.GE.U32.AND.EX P0, PT, R3, UR7, PT, P0 ;  /* 0x0000000703007c0c */ /* 0x000fda000bf06100 */
[----:B------:R-:W-:Y:S05]  /*0090*/  @P0 EXIT ;  /* 0x000000000000094d */ /* 0x000fea0003800000 */
[----:B------:R-:W0:Y:S01]  /*00a0*/  LDCU.64 UR6, c[0x0][0x380] ;  /* 0x00007000ff0677ac */ /* 0x000e220008000a00 */
[----:B------:R-:W1:Y:S01]  /*00b0*/  LDCU.64 UR4, c[0x0][0x358] ;  /* 0x00006b00ff0477ac */ /* 0x000e620008000a00 */
[----:B0-----:R-:W-:-:S04]  /*00c0*/  LEA R2, P0, R0, UR6, 0x2 ;  /* 0x0000000600027c11 */ /* 0x001fc8000f8010ff */
[----:B------:R-:W-:-:S05]  /*00d0*/  LEA.HI.X R3, R0, UR7, R3, 0x2, P0 ;  /* 0x0000000700037c11 */ /* 0x000fca00080f1403 */
[----:B-1----:R-:W2:Y:S02]  /*00e0*/  LDG.E R2, desc[UR4][R2.64] ;  /* 0x0000000402027981 */ /* 0x002ea4000c1e1900 */
[----:B--2---:R-:W-:-:S13]  /*00f0*/  ISETP.GE.AND P0, PT, R2, 0x1, PT ;  /* 0x000000010200780c */ /* 0x004fda0003f06270 */
[----:B------:R-:W-:Y:S05]  /*0100*/  @!P0 EXIT ;  /* 0x000000000000894d */ /* 0x000fea0003800000 */
[----:B------:R-:W0:Y:S01]  /*0110*/  S2R R0, SR_LANEID ;  /* 0x0000000000007919 */ /* 0x000e220000000000 */
[----:B------:R-:W1:Y:S01]  /*0120*/  LDC.64 R2, c[0x0][0x390] ;  /* 0x0000e400ff027b82 */ /* 0x000e620000000a00 */
[----:B------:R-:W-:Y:S02]  /*0130*/  VOTEU.ANY UR6, UPT, PT ;  /* 0x0000000000067886 */ /* 0x000fe400038e0100 */
[----:B------:R-:W-:Y:S02]  /*0140*/  UFLO.U32 UR7, UR6 ;  /* 0x00000006000772bd */ /* 0x000fe400080e0000 */
[----:B------:R-:W1:Y:S04]  /*0150*/  POPC R5, UR6 ;  /* 0x0000000600057d09 */ /* 0x000e680008000000 */
[----:B0-----:R-:W-:-:S13]  /*0160*/  ISETP.EQ.U32.AND P0, PT, R0, UR7, PT ;  /* 0x0000000700007c0c */ /* 0x001fda000bf02070 */
[----:B-1----:R-:W-:Y:S01]  /*0170*/  @P0 REDG.E.ADD.STRONG.GPU desc[UR4][R2.64], R5 ;  /* 0x000000050200098e */ /* 0x002fe2000c12e104 */
[----:B------:R-:W-:Y:S05]  /*0180*/  EXIT ;  /* 0x000000000000794d */ /* 0x000fea0003800000 */
.L_x_2:
        /* <DEDUP_REMOVED lines=15> */
.L_x_19:


//--------------------- .text._ZN18transformer_engine10fused_attn25populate_rng_state_kernelEPlPKll --------------------------
	.section	.text._ZN18transformer_engine10fused_attn25populate_rng_state_kernelEPlPKll,"ax",@progbits
	.align	128
        .global         _ZN18transformer_engine10fused_attn25populate_rng_state_kernelEPlPKll
        .type           _ZN18transformer_engine10fused_attn25populate_rng_state_kernelEPlPKll,@function
        .size           _ZN18transformer_engine10fused_attn25populate_rng_state_kernelEPlPKll,(.L_x_20 - _ZN18transformer_engine10fused_attn25populate_rng_state_kernelEPlPKll)
        .other          _ZN18transformer_engine10fused_attn25populate_rng_state_kernelEPlPKll,@"STO_CUDA_ENTRY STV_DEFAULT"
_ZN18transformer_engine10fused_attn25populate_rng_state_kernelEPlPKll:
.text._ZN18transformer_engine10fused_attn25populate_rng_state_kernelEPlPKll:
[----:B------:R-:W-:Y:S01]  /*0000*/  LDC R1, c[0x0][0x37c] ;  /* 0x0000df00ff017b82 */ /* 0x000fe20000000800 */
[----:B------:R-:W0:Y:S07]  /*0010*/  S2R R3, SR_TID.X ;  /* 0x0000000000037919 */ /* 0x000e2e0000002100 */
[----:B------:R-:W0:Y:S08]  /*0020*/  S2UR UR4, SR_CTAID.X ;  /* 0x00000000000479c3 */ /* 0x000e300000002500 */
[----:B------:R-:W0:Y:S02]  /*0030*/  LDC R0, c[0x0][0x360] ;  /* 0x0000d800ff007b82 */ /* 0x000e240000000800 */
[----:B0-----:R-:W-:-:S05]  /*0040*/  IMAD R0, R0, UR4, R3 ;  /* 0x0000000400007c24 */ /* 0x001fca000f8e0203 */
[----:B------:R-:W-:-:S13]  /*0050*/  ISETP.GT.AND P0, PT, R0, RZ, PT ;  /* 0x000000ff0000720c */ /* 0x000fda0003f04270 */
[----:B------:R-:W-:Y:S05]  /*0060*/  @P0 EXIT ;  /* 0x000000000000094d */ /* 0x000fea0003800000 */
[----:B------:R-:W0:Y:S01]  /*0070*/  LDC.64 R2, c[0x0][0x388] ;  /* 0x0000e200ff027b82 */ /* 0x000e220000000a00 */
[----:B------:R-:W0:Y:S07]  /*0080*/  LDCU.64 UR4, c[0x0][0x358] ;  /* 0x00006b00ff0477ac */ /* 0x000e2e0008000a00 */
[----:B------:R-:W1:Y:S08]  /*0090*/  LDC.64 R4, c[0x0][0x380] ;  /* 0x0000e000ff047b82 */ /* 0x000e700000000a00 */
[----:B------:R-:W1:Y:S01]  /*00a0*/  LDC.64 R6, c[0x0][0x390] ;  /* 0x0000e400ff067b82 */ /* 0x000e620000000a00 */
[----:B0-----:R-:W2:Y:S04]  /*00b0*/  LDG.E.64 R2, desc[UR4][R2.64] ;  /* 0x0000000402027981 */ /* 0x001ea8000c1e1b00 */
[----:B-1----:R-:W-:Y:S04]  /*00c0*/  STG.E.64 desc[UR4][R4.64+0x8], R6 ;  /* 0x0000080604007986 */ /* 0x002fe8000c101b04 */
[----:B--2---:R-:W-:Y:S01]  /*00d0*/  STG.E.64 desc[UR4][R4.64], R2 ;  /* 0x0000000204007986 */ /* 0x004fe2000c101b04 */
[----:B------:R-:W-:Y:S05]  /*00e0*/  EXIT ;  /* 0x000000000000794d */ /* 0x000fea0003800000 */
.L_x_3:
        /* <DEDUP_REMOVED lines=9> */
.L_x_20:


//--------------------- .text._ZN18transformer_engine10fused_attn28cu_seqlens_padded_to_offsetsE21NVTE_QKV_Layout_GroupllllllPKiS3_NS_5DTypeEPvS5_S5_S5_S5_ --------------------------
	.section	.text._ZN18transformer_engine10fused_attn28cu_seqlens_padded_to_offsetsE21NVTE_QKV_Layout_GroupllllllPKiS3_NS_5DTypeEPvS5_S5_S5_S5_,"ax",@progbits
	.align	128
        .global         _ZN18transformer_engine10fused_attn28cu_seqlens_padded_to_offsetsE21NVTE_QKV_Layout_GroupllllllPKiS3_NS_5DTypeEPvS5_S5_S5_S5_
        .type           _ZN18transformer_engine10fused_attn28cu_seqlens_padded_to_offsetsE21NVTE_QKV_Layout_GroupllllllPKiS3_NS_5DTypeEPvS5_S5_S5_S5_,@function
        .size           _ZN18transformer_engine10fused_attn28cu_seqlens_padded_to_offsetsE21NVTE_QKV_Layout_GroupllllllPKiS3_NS_5DTypeEPvS5_S5_S5_S5_,(.L_x_21 - _ZN18transformer_engine10fused_attn28cu_seqlens_padded_to_offsetsE21NVTE_QKV_Layout_GroupllllllPKiS3_NS_5DTypeEPvS5_S5_S5_S5_)
        .other          _ZN18transformer_engine10fused_attn28cu_seqlens_padded_to_offsetsE21NVTE_QKV_Layout_GroupllllllPKiS3_NS_5DTypeEPvS5_S5_S5_S5_,@"STO_CUDA_ENTRY STV_DEFAULT"
_ZN18transformer_engine10fused_attn28cu_seqlens_padded_to_offsetsE21NVTE_QKV_Layout_GroupllllllPKiS3_NS_5DTypeEPvS5_S5_S5_S5_:
.text._ZN18transformer_engine10fused_attn28cu_seqlens_padded_to_offsetsE21NVTE_QKV_Layout_GroupllllllPKiS3_NS_5DTypeEPvS5_S5_S5_S5_:
[----:B------:R-:W0:Y:S01]  /*0000*/  LDC R1, c[0x0][0x37c] ;  /* 0x0000df00ff017b82 */ /* 0x000e220000000800 */
[----:B------:R-:W1:Y:S01]  /*0010*/  LDCU UR4, c[0x0][0x3c8] ;  /* 0x00007900ff0477ac */ /* 0x000e620008000800 */
[----:B------:R-:W2:Y:S01]  /*0020*/  LDCU.64 UR36, c[0x0][0x358] ;  /* 0x00006b00ff2477ac */ /* 0x000ea20008000a00 */
[----:B-1----:R-:W-:-:S09]  /*0030*/  UISETP.NE.AND UP0, UPT, UR4, 0x3, UPT ;  /* 0x000000030400788c */ /* 0x002fd2000bf05270 */
[----:B--2---:R-:W-:Y:S05]  /*0040*/  BRA.U !UP0, `(.L_x_4) ;  /* 0x0000000908947547 */ /* 0x004fea000b800000 */
[----:B------:R-:W-:-:S09]  /*0050*/  UISETP.NE.AND UP0, UPT, UR4, 0x2, UPT ;  /* 0x000000020400788c */ /* 0x000fd2000bf05270 */
[----:B------:R-:W-:Y:S05]  /*0060*/  BRA.U UP0, `(.L_x_5) ;  /* 0x00000009004c7547 */ /* 0x000fea000b800000 */
[----:B------:R-:W1:Y:S01]  /*0070*/  S2R R0, SR_TID.X ;  /* 0x0000000000007919 */ /* 0x000e620000002100 */
[----:B------:R-:W1:Y:S01]  /*0080*/  S2UR UR4, SR_CTAID.X ;  /* 0x00000000000479c3 */ /* 0x000e620000002500 */
[----:B------:R-:W2:Y:S07]  /*0090*/  LDCU.64 UR6, c[0x0][0x390] ;  /* 0x00007200ff0677ac */ /* 0x000eae0008000a00 */
[----:B------:R-:W1:Y:S08]  /*00a0*/  LDC R5, c[0x0][0x360] ;  /* 0x0000d800ff057b82 */ /* 0x000e700000000800 */
[----:B------:R-:W3:Y:S01]  /*00b0*/  LDC.64 R2, c[0x0][0x388] ;  /* 0x0000e200ff027b82 */ /* 0x000ee20000000a00 */
[----:B-1----:R-:W-:-:S05]  /*00c0*/  IMAD R5, R5, UR4, R0 ;  /* 0x0000000405057c24 */ /* 0x002fca000f8e0200 */
[----:B--2---:R-:W-:-:S04]  /*00d0*/  ISETP.GT.U32.AND P0, PT, R5, UR6, PT ;  /* 0x0000000605007c0c */ /* 0x004fc8000bf04070 */
[----:B------:R-:W-:-:S13]  /*00e0*/  ISETP.GT.U32.AND.EX P0, PT, RZ, UR7, PT, P0 ;  /* 0x00000007ff007c0c */ /* 0x000fda000bf04100 */
[----:B---3--:R-:W-:Y:S05]  /*00f0*/  @P0 EXIT ;  /* 0x000000000000094d */ /* 0x008fea0003800000 */
[----:B------:R-:W1:Y:S01]  /*0100*/  LDCU.64 UR4, c[0x0][0x3f0] ;  /* 0x00007e00ff0477ac */ /* 0x000e620008000a00 */
[CC--:B------:R-:W-:Y:S01]  /*0110*/  ISETP.LT.U32.AND P0, PT, R5.reuse, R2.reuse, PT ;  /* 0x000000020500720c */ /* 0x0c0fe20003f01070 */
[----:B------:R-:W2:Y:S03]  /*0120*/  LDCU.64 UR6, c[0x0][0x3b8] ;  /* 0x00007700ff0677ac */ /* 0x000ea60008000a00 */
[----:B------:R-:W-:Y:S01]  /*0130*/  ISETP.LT.U32.AND.EX P0, PT, RZ, R3, PT, P0 ;  /* 0x00000003ff00720c */ /* 0x000fe20003f01100 */
[----:B------:R-:W3:Y:S03]  /*0140*/  LDCU.64 UR8, c[0x0][0x3d0] ;  /* 0x00007a00ff0877ac */ /* 0x000ee60008000a00 */
[----:B------:R-:W-:Y:S02]  /*0150*/  SEL R0, R5, R2, P0 ;  /* 0x0000000205007207 */ /* 0x000fe40000000000 */
[----:B------:R-:W-:-:S03]  /*0160*/  SEL R3, R3, RZ, !P0 ;  /* 0x000000ff03037207 */ /* 0x000fc60004000000 */
[C---:B------:R-:W-:Y:S01]  /*0170*/  IMAD.SHL.U32 R7, R0.reuse, 0x4, RZ ;  /* 0x0000000400077824 */ /* 0x040fe200078e00ff */
[----:B------:R-:W-:Y:S02]  /*0180*/  SHF.L.U64.HI R0, R0, 0x2, R3 ;  /* 0x0000000200007819 */ /* 0x000fe40000010203 */
[----:B-1----:R-:W-:-:S04]  /*0190*/  ISETP.NE.U32.AND P1, PT, RZ, UR4, PT ;  /* 0x00000004ff007c0c */ /* 0x002fc8000bf25070 */
[----:B------:R-:W-:Y:S02]  /*01a0*/  ISETP.NE.AND.EX P0, PT, RZ, UR5, PT, P1 ;  /* 0x00000005ff007c0c */ /* 0x000fe4000bf05310 */
[----:B--2---:R-:W-:-:S04]  /*01b0*/  IADD3 R2, P1, PT, R7, UR6, RZ ;  /* 0x0000000607027c10 */ /* 0x004fc8000ff3e0ff */
[----:B------:R-:W-:Y:S01]  /*01c0*/  IADD3.X R3, PT, PT, R0, UR7, RZ, P1, !PT ;  /* 0x0000000700037c10 */ /* 0x000fe20008ffe4ff */
[----:B------:R-:W1:Y:S06]  /*01d0*/  LDCU.64 UR6, c[0x0][0x3e8] ;  /* 0x00007d00ff0677ac */ /* 0x000e6c0008000a00 */
[----:B------:R-:W2:Y:S01]  /*01e0*/  @P0 LDG.E R4, desc[UR36][R2.64] ;  /* 0x0000002402040981 */ /* 0x000ea2000c1e1900 */
[----:B------:R-:W2:Y:S01]  /*01f0*/  @P0 LDC R11, c[0x0][0x398] ;  /* 0x0000e600ff0b0b82 */ /* 0x000ea20000000800 */
[----:B------:R-:W-:Y:S01]  /*0200*/  @P0 LEA R8, P1, R5, UR4, 0x2 ;  /* 0x0000000405080c11 */ /* 0x000fe2000f8210ff */
[----:B---3--:R-:W-:-:S03]  /*0210*/  UISETP.EQ.U32.AND UP0, UPT, UR8, URZ, UPT ;  /* 0x000000ff0800728c */ /* 0x008fc6000bf02070 */
[----:B------:R-:W-:Y:S01]  /*0220*/  @P0 LEA.HI.X R9, R5, UR5, RZ, 0x2, P1 ;  /* 0x0000000505090c11 */ /* 0x000fe200088f14ff */
[----:B-1----:R-:W-:-:S04]  /*0230*/  UISETP.NE.U32.AND UP1, UPT, UR6, URZ, UPT ;  /* 0x000000ff0600728c */ /* 0x002fc8000bf25070 */
[----:B------:R-:W-:-:S04]  /*0240*/  UISETP.NE.AND.EX UP1, UPT, UR7, URZ, UPT, UP1 ;  /* 0x000000ff0700728c */ /* 0x000fc8000bf25310 */
[----:B------:R-:W-:Y:S01]  /*0250*/  UISETP.EQ.OR.EX UP0, UPT, UR9, URZ, !UP1, UP0 ;  /* 0x000000ff0900728c */ /* 0x000fe2000cf02700 */
[----:B--2---:R-:W-:-:S05]  /*0260*/  @P0 IMAD R11, R4, R11, RZ ;  /* 0x0000000b040b0224 */ /* 0x004fca00078e02ff */
[----:B------:R1:W-:Y:S03]  /*0270*/  @P0 STG.E desc[UR36][R8.64], R11 ;  /* 0x0000000b08000986 */ /* 0x0003e6000c101924 */
[----:B------:R-:W-:Y:S05]  /*0280*/  BRA.U UP0, `(.L_x_6) ;  /* 0x0000000100947547 */ /* 0x000fea000b800000 */
[----:B------:R-:W2:Y:S01]  /*0290*/  LDG.E R4, desc[UR36][R2.64] ;  /* 0x0000002402047981 */ /* 0x000ea2000c1e1900 */
[----:B------:R-:W3:Y:S01]  /*02a0*/  LDCU UR4, c[0x0][0x3b0] ;  /* 0x00007600ff0477ac */ /* 0x000ee20008000800 */
[----:B------:R-:W-:Y:S01]  /*02b0*/  IMAD.SHL.U32 R6, R5, 0x4, RZ ;  /* 0x0000000405067824 */ /* 0x000fe200078e00ff */
[----:B------:R-:W-:Y:S01]  /*02c0*/  SHF.R.U32.HI R10, RZ, 0x1e, R5 ;  /* 0x0000001eff0a7819 */ /* 0x000fe20000011605 */
[----:B------:R-:W3:Y:S03]  /*02d0*/  LDCU UR5, c[0x0][0x398] ;  /* 0x00007300ff0577ac */ /* 0x000ee60008000800 */
[----:B-1----:R-:W-:Y:S01]  /*02e0*/  IADD3 R8, P0, PT, R6, UR6, RZ ;  /* 0x0000000606087c10 */ /* 0x002fe2000ff1e0ff */
[----:B------:R-:W1:Y:S03]  /*02f0*/  LDCU UR6, c[0x0][0x380] ;  /* 0x00007000ff0677ac */ /* 0x000e660008000800 */
[----:B------:R-:W-:Y:S01]  /*0300*/  IADD3.X R9, PT, PT, R10, UR7, RZ, P0, !PT ;  /* 0x000000070a097c10 */ /* 0x000fe200087fe4ff */
[----:B---3--:R-:W-:-:S02]  /*0310*/  UIMAD UR4, UR5, UR4, URZ ;  /* 0x00000004050472a4 */ /* 0x008fc4000f8e02ff */
[----:B-1----:R-:W-:-:S04]  /*0320*/  UISETP.GT.U32.AND UP0, UPT, UR6, 0x5, UPT ;  /* 0x000000050600788c */ /* 0x002fc8000bf04070 */
[----:B--2---:R-:W-:-:S05]  /*0330*/  IMAD R11, R4, UR4, RZ ;  /* 0x00000004040b7c24 */ /* 0x004fca000f8e02ff */
[----:B------:R2:W-:Y:S01]  /*0340*/  STG.E desc[UR36][R8.64], R11 ;  /* 0x0000000b08007986 */ /* 0x0005e2000c101924 */
[----:B------:R-:W-:Y:S05]  /*0350*/  BRA.U UP0, `(.L_x_6) ;  /* 0x0000000100607547 */ /* 0x000fea000b800000 */
[----:B------:R-:W-:-:S05]  /*0360*/  IMAD.MOV.U32 R4, RZ, RZ, 0x1 ;  /* 0x00000001ff047424 */ /* 0x000fca00078e00ff */
[----:B------:R-:W-:-:S04]  /*0370*/  SHF.L.U32 R4, R4, UR6, RZ ;  /* 0x0000000604047c19 */ /* 0x000fc800080006ff */
[----:B------:R-:W-:-:S13]  /*0380*/  LOP3.LUT P0, RZ, R4, 0x3, RZ, 0xc0, !PT ;  /* 0x0000000304ff7812 */ /* 0x000fda000780c0ff */
[----:B------:R-:W-:Y:S05]  /*0390*/  @P0 BRA `(.L_x_7) ;  /* 0x0000000000300947 */ /* 0x000fea0003800000 */
[----:B------:R-:W-:Y:S01]  /*03a0*/  LOP3.LUT P0, RZ, R4, 0xc, RZ, 0xc0, !PT ;  /* 0x0000000c04ff7812 */ /* 0x000fe2000780c0ff */
[----:B------:R-:W1:-:S12]  /*03b0*/  LDCU UR4, c[0x0][0x3a8] ;  /* 0x00007500ff0477ac */ /* 0x000e580008000800 */
[----:B------:R-:W3:Y:S01]  /*03c0*/  @!P0 LDG.E R4, desc[UR36][R2.64] ;  /* 0x0000002402048981 */ /* 0x000ee2000c1e1900 */
[----:B--2---:R-:W-:-:S04]  /*03d0*/  IADD3 R8, P1, PT, R6, UR8, RZ ;  /* 0x0000000806087c10 */ /* 0x004fc8000ff3e0ff */
[----:B------:R-:W-:Y:S01]  /*03e0*/  IADD3.X R9, PT, PT, R10, UR9, RZ, P1, !PT ;  /* 0x000000090a097c10 */ /* 0x000fe20008ffe4ff */
[----:B-1----:R-:W-:-:S06]  /*03f0*/  UIMAD UR4, UR5, UR4, URZ ;  /* 0x00000004050472a4 */ /* 0x002fcc000f8e02ff */
[----:B---3--:R-:W-:-:S05]  /*0400*/  @!P0 IMAD R11, R4, UR4, RZ ;  /* 0x00000004040b8c24 */ /* 0x008fca000f8e02ff */
[----:B------:R3:W-:Y:S04]  /*0410*/  @!P0 STG.E desc[UR36][R8.64], R11 ;  /* 0x0000000b08008986 */ /* 0x0007e8000c101924 */
[----:B------:R-:W2:Y:S02]  /*0420*/  @P0 LDG.E R4, desc[UR36][R2.64] ;  /* 0x0000002402040981 */ /* 0x000ea4000c1e1900 */
[----:B--2---:R-:W-:-:S05]  /*0430*/  @P0 IMAD R13, R4, UR4, RZ ;  /* 0x00000004040d0c24 */ /* 0x004fca000f8e02ff */
[----:B------:R3:W-:Y:S01]  /*0440*/  @P0 STG.E desc[UR36][R8.64], R13 ;  /* 0x0000000d08000986 */ /* 0x0007e2000c101924 */
[----:B------:R-:W-:Y:S05]  /*0450*/  BRA `(.L_x_6) ;  /* 0x0000000000207947 */ /* 0x000fea0003800000 */
.L_x_7:
[----:B------:R-:W3:Y:S01]  /*0460*/  LDG.E R4, desc[UR36][R2.64] ;  /* 0x0000002402047981 */ /* 0x000ee2000c1e1900 */
[----:B------:R-:W1:Y:S01]  /*0470*/  LDCU UR6, c[0x0][0x3a8] ;  /* 0x00007500ff0677ac */ /* 0x000e620008000800 */
[----:B--2---:R-:W-:Y:S01]  /*0480*/  IADD3 R8, P0, PT, R6, UR8, RZ ;  /* 0x0000000806087c10 */ /* 0x004fe2000ff1e0ff */
[----:B------:R-:W-:-:S03]  /*0490*/  UIMAD UR4, UR5, 0x3, URZ ;  /* 0x00000003050478a4 */ /* 0x000fc6000f8e02ff */
[----:B------:R-:W-:Y:S01]  /*04a0*/  IADD3.X R9, PT, PT, R10, UR9, RZ, P0, !PT ;  /* 0x000000090a097c10 */ /* 0x000fe200087fe4ff */
[----:B-1----:R-:W-:-:S06]  /*04b0*/  UIMAD UR4, UR4, UR6, URZ ;  /* 0x00000006040472a4 */ /* 0x002fcc000f8e02ff */
[----:B---3--:R-:W-:-:S05]  /*04c0*/  IMAD R11, R4, UR4, RZ ;  /* 0x00000004040b7c24 */ /* 0x008fca000f8e02ff */
[----:B------:R4:W-:Y:S02]  /*04d0*/  STG.E desc[UR36][R8.64], R11 ;  /* 0x0000000b08007986 */ /* 0x0009e4000c101924 */
.L_x_6:
[----:B-1234-:R-:W1:Y:S01]  /*04e0*/  LDC.64 R8, c[0x0][0x3d8] ;  /* 0x0000f600ff087b82 */ /* 0x01ee620000000a00 */
[----:B------:R-:W2:Y:S02]  /*04f0*/  LDCU.64 UR6, c[0x0][0x3e0] ;  /* 0x00007c00ff0677ac */ /* 0x000ea40008000a00 */
[----:B--2---:R-:W-:-:S04]  /*0500*/  ISETP.NE.U32.AND P1, PT, RZ, UR6, PT ;  /* 0x00000006ff007c0c */ /* 0x004fc8000bf25070 */
[----:B------:R-:W-:Y:S02]  /*0510*/  ISETP.NE.AND.EX P1, PT, RZ, UR7, PT, P1 ;  /* 0x00000007ff007c0c */ /* 0x000fe4000bf25310 */
[----:B-1----:R-:W-:-:S04]  /*0520*/  ISETP.EQ.U32.AND P0, PT, R8, RZ, PT ;  /* 0x000000ff0800720c */ /* 0x002fc80003f02070 */
[----:B------:R-:W-:-:S13]  /*0530*/  ISETP.EQ.OR.EX P0, PT, R9, RZ, !P1, P0 ;  /* 0x000000ff0900720c */ /* 0x000fda0004f02700 */
[----:B------:R-:W-:Y:S05]  /*0540*/  @P0 EXIT ;  /* 0x000000000000094d */ /* 0x000fea0003800000 */
[----:B------:R-:W1:Y:S02]  /*0550*/  LDC R4, c[0x0][0x380] ;  /* 0x0000e000ff047b82 */ /* 0x000e640000000800 */
[----:B-1----:R-:W-:-:S13]  /*0560*/  ISETP.GT.U32.AND P0, PT, R4, 0x5, PT ;  /* 0x000000050400780c */ /* 0x002fda0003f04070 */
[----:B------:R-:W-:Y:S05]  /*0570*/  @P0 EXIT ;  /* 0x000000000000094d */ /* 0x000fea0003800000 */
[----:B------:R-:W-:-:S05]  /*0580*/  IMAD.MOV.U32 R11, RZ, RZ, 0x1 ;  /* 0x00000001ff0b7424 */ /* 0x000fca00078e00ff */
[----:B------:R-:W-:-:S04]  /*0590*/  SHF.L.U32 R11, R11, R4, RZ ;  /* 0x000000040b0b7219 */ /* 0x000fc800000006ff */
[----:B------:R-:W-:-:S13]  /*05a0*/  LOP3.LUT P0, RZ, R11, 0x3, RZ, 0xc0, !PT ;  /* 0x000000030bff7812 */ /* 0x000fda000780c0ff */
[----:B------:R-:W-:Y:S05]  /*05b0*/  @P0 BRA `(.L_x_8) ;  /* 0x0000000000b00947 */ /* 0x000fea0003800000 */
[----:B------:R-:W-:-:S13]  /*05c0*/  LOP3.LUT P0, RZ, R11, 0xc, RZ, 0xc0, !PT ;  /* 0x0000000c0bff7812 */ /* 0x000fda000780c0ff */
[----:B------:R-:W-:Y:S05]  /*05d0*/  @P0 BRA `(.L_x_9) ;  /* 0x0000000000540947 */ /* 0x000fea0003800000 */
[----:B------:R-:W1:Y:S02]  /*05e0*/  LDCU.64 UR4, c[0x0][0x3c0] ;  /* 0x00007800ff0477ac */ /* 0x000e640008000a00 */
[----:B-1----:R-:W-:Y:S01]  /*05f0*/  IADD3 R2, P0, PT, R7, UR4, RZ ;  /* 0x0000000407027c10 */ /* 0x002fe2000ff1e0ff */
[----:B------:R-:W1:Y:S03]  /*0600*/  LDCU UR4, c[0x0][0x3a8] ;  /* 0x00007500ff0477ac */ /* 0x000e660008000800 */
[----:B------:R-:W-:Y:S01]  /*0610*/  IADD3.X R3, PT, PT, R0, UR5, RZ, P0, !PT ;  /* 0x0000000500037c10 */ /* 0x000fe200087fe4ff */
[----:B------:R-:W1:Y:S04]  /*0620*/  LDCU UR5, c[0x0][0x3a0] ;  /* 0x00007400ff0577ac */ /* 0x000e680008000800 */
[----:B------:R-:W2:Y:S01]  /*0630*/  LDG.E R0, desc[UR36][R2.64] ;  /* 0x0000002402007981 */ /* 0x000ea2000c1e1900 */
[----:B------:R-:W-:Y:S01]  /*0640*/  IMAD.SHL.U32 R11, R5, 0x4, RZ ;  /* 0x00000004050b7824 */ /* 0x000fe200078e00ff */
[----:B------:R-:W-:-:S04]  /*0650*/  SHF.R.U32.HI R6, RZ, 0x1e, R5 ;  /* 0x0000001eff067819 */ /* 0x000fc80000011605 */
[----:B------:R-:W-:-:S05]  /*0660*/  IADD3 R8, P0, PT, R11, R8, RZ ;  /* 0x000000080b087210 */ /* 0x000fca0007f1e0ff */
[----:B------:R-:W-:Y:S01]  /*0670*/  IMAD.X R9, R6, 0x1, R9, P0 ;  /* 0x0000000106097824 */ /* 0x000fe200000e0609 */
[----:B-1----:R-:W-:-:S06]  /*0680*/  UIMAD UR4, UR4, UR5, URZ ;  /* 0x00000005040472a4 */ /* 0x002fcc000f8e02ff */
[----:B--2---:R-:W-:-:S05]  /*0690*/  IMAD R7, R0, UR4, RZ ;  /* 0x0000000400077c24 */ /* 0x004fca000f8e02ff */
[----:B------:R-:W1:Y:S01]  /*06a0*/  LDCU UR4, c[0x0][0x3b0] ;  /* 0x00007600ff0477ac */ /* 0x000e620008000800 */
[----:B------:R-:W-:Y:S04]  /*06b0*/  STG.E desc[UR36][R8.64], R7 ;  /* 0x0000000708007986 */ /* 0x000fe8000c101924 */
[----:B------:R-:W2:Y:S01]  /*06c0*/  LDG.E R0, desc[UR36][R2.64] ;  /* 0x0000002402007981 */ /* 0x000ea2000c1e1900 */
[----:B------:R-:W-:-:S04]  /*06d0*/  IADD3 R4, P0, PT, R11, UR6, RZ ;  /* 0x000000060b047c10 */ /* 0x000fc8000ff1e0ff */
[----:B------:R-:W-:Y:S01]  /*06e0*/  IADD3.X R5, PT, PT, R6, UR7, RZ, P0, !PT ;  /* 0x0000000706057c10 */ /* 0x000fe200087fe4ff */
[----:B-1----:R-:W-:-:S06]  /*06f0*/  UIMAD UR4, UR4, UR5, URZ ;  /* 0x00000005040472a4 */ /* 0x002fcc000f8e02ff */
[----:B--2---:R-:W-:-:S05]  /*0700*/  IMAD R11, R0, UR4, RZ ;  /* 0x00000004000b7c24 */ /* 0x004fca000f8e02ff */
[----:B------:R-:W-:Y:S01]  /*0710*/  STG.E desc[UR36][R4.64], R11 ;  /* 0x0000000b04007986 */ /* 0x000fe2000c101924 */
[----:B------:R-:W-:Y:S05]  /*0720*/  EXIT ;  /* 0x000000000000794d */ /* 0x000fea0003800000 */
.L_x_9:
[----:B------:R-:W1:Y:S02]  /*0730*/  LDCU.64 UR4, c[0x0][0x3c0] ;  /* 0x00007800ff0477ac */ /* 0x000e640008000a00 */
[----:B-1----:R-:W-:Y:S01]  /*0740*/  IADD3 R10, P0, PT, R7, UR4, RZ ;  /* 0x00000004070a7c10 */ /* 0x002fe2000ff1e0ff */
[----:B------:R-:W1:Y:S03]  /*0750*/  LDCU UR4, c[0x0][0x3a0] ;  /* 0x00007400ff0477ac */ /* 0x000e660008000800 */
[----:B------:R-:W-:Y:S01]  /*0760*/  IADD3.X R11, PT, PT, R0, UR5, RZ, P0, !PT ;  /* 0x00000005000b7c10 */ /* 0x000fe200087fe4ff */
[----:B------:R-:W2:Y:S04]  /*0770*/  LDCU UR5, c[0x0][0x3a8] ;  /* 0x00007500ff0577ac */ /* 0x000ea80008000800 */
[----:B------:R-:W3:Y:S01]  /*0780*/  LDG.E R10, desc[UR36][R10.64] ;  /* 0x000000240a0a7981 */ /* 0x000ee2000c1e1900 */
[----:B------:R-:W-:Y:S01]  /*0790*/  IMAD.SHL.U32 R13, R5, 0x4, RZ ;  /* 0x00000004050d7824 */ /* 0x000fe200078e00ff */
[----:B------:R-:W-:-:S02]  /*07a0*/  IADD3 R2, P0, PT, R7, R8, RZ ;  /* 0x0000000807027210 */ /* 0x000fc40007f1e0ff */
[----:B------:R-:W-:Y:S02]  /*07b0*/  SHF.R.U32.HI R6, RZ, 0x1e, R5 ;  /* 0x0000001eff067819 */ /* 0x000fe40000011605 */
[----:B------:R-:W-:Y:S01]  /*07c0*/  IADD3 R8, P1, PT, R13, R8, RZ ;  /* 0x000000080d087210 */ /* 0x000fe20007f3e0ff */
[----:B------:R-:W-:Y:S01]  /*07d0*/  IMAD.X R3, R0, 0x1, R9, P0 ;  /* 0x0000000100037824 */ /* 0x000fe200000e0609 */
[----:B-1----:R-:W-:-:S03]  /*07e0*/  USHF.L.U32 UR4, UR4, 0x1, URZ ;  /* 0x0000000104047899 */ /* 0x002fc600080006ff */
[----:B------:R-:W-:Y:S01]  /*07f0*/  IMAD.X R9, R6, 0x1, R9, P1 ;  /* 0x0000000106097824 */ /* 0x000fe200008e0609 */
[----:B--2---:R-:W-:-:S06]  /*0800*/  UIMAD UR4, UR4, UR5, URZ ;  /* 0x00000005040472a4 */ /* 0x004fcc000f8e02ff */
[----:B---3--:R-:W-:-:S05]  /*0810*/  IMAD R7, R10, UR4, RZ ;  /* 0x000000040a077c24 */ /* 0x008fca000f8e02ff */
[----:B------:R-:W-:Y:S04]  /*0820*/  STG.E desc[UR36][R8.64], R7 ;  /* 0x0000000708007986 */ /* 0x000fe8000c101924 */
[----:B------:R-:W2:Y:S01]  /*0830*/  LDG.E R3, desc[UR36][R2.64] ;  /* 0x0000002402037981 */ /* 0x000ea2000c1e1900 */
[----:B------:R-:W-:-:S04]  /*0840*/  IADD3 R4, P0, PT, R13, UR6, RZ ;  /* 0x000000060d047c10 */ /* 0x000fc8000ff1e0ff */
[----:B------:R-:W-:-:S05]  /*0850*/  IADD3.X R5, PT, PT, R6, UR7, RZ, P0, !PT ;  /* 0x0000000706057c10 */ /* 0x000fca00087fe4ff */
[----:B--2---:R-:W-:Y:S01]  /*0860*/  STG.E desc[UR36][R4.64], R3 ;  /* 0x0000000304007986 */ /* 0x004fe2000c101924 */
[----:B------:R-:W-:Y:S05]  /*0870*/  EXIT ;  /* 0x000000000000794d */ /* 0x000fea0003800000 */
.L_x_8:
[----:B------:R-:W2:Y:S01]  /*0880*/  LDG.E R2, desc[UR36][R2.64] ;  /* 0x0000002402027981 */ /* 0x000ea2000c1e1900 */
[----:B------:R-:W1:Y:S01]  /*0890*/  LDCU UR4, c[0x0][0x398] ;  /* 0x00007300ff0477ac */ /* 0x000e620008000800 */
[----:B------:R-:W-:Y:S01]  /*08a0*/  IMAD.SHL.U32 R11, R5, 0x4, RZ ;  /* 0x00000004050b7824 */ /* 0x000fe200078e00ff */
[-C--:B------:R-:W-:Y:S01]  /*08b0*/  IADD3 R4, P1, PT, R7, R8.reuse, RZ ;  /* 0x0000000807047210 */ /* 0x080fe20007f3e0ff */
[----:B------:R-:W3:Y:S01]  /*08c0*/  LDCU UR5, c[0x0][0x3a8] ;  /* 0x00007500ff0577ac */ /* 0x000ee20008000800 */
[----:B------:R-:W-:Y:S02]  /*08d0*/  SHF.R.U32.HI R6, RZ, 0x1e, R5 ;  /* 0x0000001eff067819 */ /* 0x000fe40000011605 */
[----:B------:R-:W-:Y:S01]  /*08e0*/  IADD3 R8, P0, PT, R11, R8, RZ ;  /* 0x000000080b087210 */ /* 0x000fe20007f1e0ff */
[----:B------:R-:W-:-:S04]  /*08f0*/  IMAD.X R5, R0, 0x1, R9, P1 ;  /* 0x0000000100057824 */ /* 0x000fc800008e0609 */
[----:B------:R-:W-:Y:S01]  /*0900*/  IMAD.X R9, R6, 0x1, R9, P0 ;  /* 0x0000000106097824 */ /* 0x000fe200000e0609 */
[----:B-1----:R-:W-:-:S04]  /*0910*/  UIMAD UR4, UR4, 0x3, URZ ;  /* 0x00000003040478a4 */ /* 0x002fc8000f8e02ff */
[----:B---3--:R-:W-:-:S06]  /*0920*/  UIMAD UR4, UR4, UR5, URZ ;  /* 0x00000005040472a4 */ /* 0x008fcc000f8e02ff */
[----:B--2---:R-:W-:-:S05]  /*0930*/  IMAD R7, R2, UR4, RZ ;  /* 0x0000000402077c24 */ /* 0x004fca000f8e02ff */
[----:B------:R-:W-:Y:S04]  /*0940*/  STG.E desc[UR36][R8.64], R7 ;  /* 0x0000000708007986 */ /* 0x000fe8000c101924 */
[----:B------:R-:W2:Y:S01]  /*0950*/  LDG.E R5, desc[UR36][R4.64] ;  /* 0x0000002404057981 */ /* 0x000ea2000c1e1900 */
[----:B------:R-:W-:-:S04]  /*0960*/  IADD3 R2, P0, PT, R11, UR6, RZ ;  /* 0x000000060b027c10 */ /* 0x000fc8000ff1e0ff */
[----:B------:R-:W-:-:S05]  /*0970*/  IADD3.X R3, PT, PT, R6, UR7, RZ, P0, !PT ;  /* 0x0000000706037c10 */ /* 0x000fca00087fe4ff */
[----:B--2---:R-:W-:Y:S01]  /*0980*/  STG.E desc[UR36][R2.64], R5 ;  /* 0x0000000502007986 */ /* 0x004fe2000c101924 */
[----:B------:R-:W-:Y:S05]  /*0990*/  EXIT ;  /* 0x000000000000794d */ /* 0x000fea0003800000 */
.L_x_5:
[----:B------:R-:W-:Y:S01]  /*09a0*/  MOV R0, 0x18 ;  /* 0x0000001800007802 */ /* 0x000fe20000000f00 */
[----:B------:R-:W1:Y:S01]  /*09b0*/  LDCU.64 UR4, c[0x4][0x8] ;  /* 0x01000100ff0477ac */ /* 0x000e620008000a00 */
[----:B------:R-:W-:Y:S02]  /*09c0*/  IMAD.MOV.U32 R8, RZ, RZ, 0x1e7 ;  /* 0x000001e7ff087424 */ /* 0x000fe400078e00ff */
[----:B------:R2:W3:Y:S01]  /*09d0*/  LDC.64 R2, c[0x4][R0] ;  /* 0x0100000000027b82 */ /* 0x0004e20000000a00 */
[----:B------:R-:W4:Y:S01]  /*09e0*/  LDCU.64 UR6, c[0x4][0x10] ;  /* 0x01000200ff0677ac */ /* 0x000f220008000a00 */
[----:B------:R-:W-:Y:S02]  /*09f0*/  IMAD.MOV.U32 R12, RZ, RZ, 0x1 ;  /* 0x00000001ff0c7424 */ /* 0x000fe400078e00ff */
[----:B------:R-:W-:Y:S01]  /*0a00*/  IMAD.MOV.U32 R13, RZ, RZ, RZ ;  /* 0x000000ffff0d7224 */ /* 0x000fe200078e00ff */
[----:B------:R-:W5:Y:S01]  /*0a10*/  LDCU.64 UR8, c[0x4][URZ] ;  /* 0x01000000ff0877ac */ /* 0x000f620008000a00 */
[----:B-1----:R-:W-:-:S02]  /*0a20*/  IMAD.U32 R4, RZ, RZ, UR4 ;  /* 0x00000004ff047e24 */ /* 0x002fc4000f8e00ff */
[----:B------:R-:W-:Y:S02]  /*0a30*/  IMAD.U32 R5, RZ, RZ, UR5 ;  /* 0x00000005ff057e24 */ /* 0x000fe4000f8e00ff */
[----:B----4-:R-:W-:Y:S02]  /*0a40*/  IMAD.U32 R6, RZ, RZ, UR6 ;  /* 0x00000006ff067e24 */ /* 0x010fe4000f8e00ff */
[----:B------:R-:W-:Y:S02]  /*0a50*/  IMAD.U32 R7, RZ, RZ, UR7 ;  /* 0x00000007ff077e24 */ /* 0x000fe4000f8e00ff */
[----:B-----5:R-:W-:Y:S02]  /*0a60*/  IMAD.U32 R10, RZ, RZ, UR8 ;  /* 0x00000008ff0a7e24 */ /* 0x020fe4000f8e00ff */
[----:B--2---:R-:W-:-:S07]  /*0a70*/  IMAD.U32 R11, RZ, RZ, UR9 ;  /* 0x00000009ff0b7e24 */ /* 0x004fce000f8e00ff */
[----:B------:R-:W-:-:S07]  /*0a80*/  LEPC R20, `(.L_x_4) ;  /* 0x000000001014794e */ /* 0x000fce0000000000 */
[----:B0--3--:R-:W-:Y:S05]  /*0a90*/  CALL.ABS.NOINC R2 ;  /* 0x0000000002007343 */ /* 0x009fea0003c00000 */
.L_x_4:
        /* <DEDUP_REMOVED lines=15> */
[----:B------:R-:W-:Y:S01]  /*0b90*/  SEL R7, R7, RZ, !P0 ;  /* 0x000000ff07077207 */ /* 0x000fe20004000000 */
[----:B------:R-:W4:Y:S01]  /*0ba0*/  LDCU.64 UR14, c[0x0][0x3d0] ;  /* 0x00007a00ff0e77ac */ /* 0x000f220008000a00 */
[----:B-1----:R-:W-:-:S04]  /*0bb0*/  ISETP.NE.U32.AND P1, PT, RZ, UR4, PT ;  /* 0x00000004ff007c0c */ /* 0x002fc8000bf25070 */
[----:B------:R-:W-:Y:S02]  /*0bc0*/  ISETP.NE.AND.EX P1, PT, RZ, UR5, PT, P1 ;  /* 0x00000005ff007c0c */ /* 0x000fe4000bf25310 */
[----:B--2---:R-:W-:-:S04]  /*0bd0*/  LEA R2, P0, R0, UR6, 0x2 ;  /* 0x0000000600027c11 */ /* 0x004fc8000f8010ff */
[----:B------:R-:W-:-:S07]  /*0be0*/  LEA.HI.X R3, R0, UR7, R7, 0x2, P0 ;  /* 0x0000000700037c11 */ /* 0x000fce00080f1407 */
[----:B------:R-:W2:Y:S01]  /*0bf0*/  @P1 LDG.E R4, desc[UR36][R2.64] ;  /* 0x0000002402041981 */ /* 0x000ea2000c1e1900 */
[----:B------:R-:W1:Y:S01]  /*0c00*/  @P1 LDC.64 R10, c[0x0][0x398] ;  /* 0x0000e600ff0a1b82 */ /* 0x000e620000000a00 */
[----:B---3--:R-:W-:Y:S02]  /*0c10*/  UISETP.NE.U32.AND UP1, UPT, UR12, URZ, UPT ;  /* 0x000000ff0c00728c */ /* 0x008fe4000bf25070 */
[----:B----4-:R-:W-:Y:S02]  /*0c20*/  UISETP.EQ.U32.AND UP0, UPT, UR14, URZ, UPT ;  /* 0x000000ff0e00728c */ /* 0x010fe4000bf02070 */
[----:B------:R-:W-:-:S04]  /*0c30*/  UISETP.NE.AND.EX UP1, UPT, UR13, URZ, UPT, UP1 ;  /* 0x000000ff0d00728c */ /* 0x000fc8000bf25310 */
[----:B------:R-:W-:Y:S01]  /*0c40*/  UISETP.EQ.OR.EX UP0, UPT, UR15, URZ, !UP1, UP0 ;  /* 0x000000ff0f00728c */ /* 0x000fe2000cf02700 */
[----:B--2---:R-:W-:-:S05]  /*0c50*/  @P1 SHF.R.S32.HI R9, RZ, 0x1f, R4 ;  /* 0x0000001fff091819 */ /* 0x004fca0000011404 */
[-C--:B-1----:R-:W-:Y:S02]  /*0c60*/  @P1 IMAD R6, R9, R10.reuse, RZ ;  /* 0x0000000a09061224 */ /* 0x082fe400078e02ff */
[----:B------:R-:W-:Y:S01]  /*0c70*/  @P1 IMAD.WIDE.U32 R8, R4, R10, RZ ;  /* 0x0000000a04081225 */ /* 0x000fe200078e00ff */
[----:B------:R-:W-:-:S03]  /*0c80*/  @P1 LEA R10, P0, R5, UR4, 0x3 ;  /* 0x00000004050a1c11 */ /* 0x000fc6000f8018ff */
[----:B------:R-:W-:-:S04]  /*0c90*/  @P1 IMAD R11, R4, R11, R6 ;  /* 0x0000000b040b1224 */ /* 0x000fc800078e0206 */
[----:B------:R-:W-:Y:S01]  /*0ca0*/  @P1 IMAD.IADD R9, R9, 0x1, R11 ;  /* 0x0000000109091824 */ /* 0x000fe200078e020b */
[----:B------:R-:W-:-:S05]  /*0cb0*/  @P1 LEA.HI.X R11, R5, UR5, RZ, 0x3, P0 ;  /* 0x00000005050b1c11 */ /* 0x000fca00080f1cff */
[----:B------:R1:W-:Y:S01]  /*0cc0*/  @P1 STG.E.64 desc[UR36][R10.64], R8 ;  /* 0x000000080a001986 */ /* 0x0003e2000c101b24 */
[----:B------:R-:W-:Y:S05]  /*0cd0*/  BRA.U UP0, `(.L_x_10) ;  /* 0x0000000500007547 */ /* 0x000fea000b800000 */
[----:B-1----:R-:W2:Y:S01]  /*0ce0*/  LDG.E R8, desc[UR36][R2.64] ;  /* 0x0000002402087981 */ /* 0x002ea2000c1e1900 */
[----:B------:R-:W1:Y:S01]  /*0cf0*/  LDCU.64 UR6, c[0x0][0x3b0] ;  /* 0x00007600ff0677ac */ /* 0x000e620008000a00 */
[----:B------:R-:W-:Y:S01]  /*0d00*/  IMAD.SHL.U32 R6, R5, 0x8, RZ ;  /* 0x0000000805067824 */ /* 0x000fe200078e00ff */
[----:B------:R-:W-:Y:S01]  /*0d10*/  SHF.R.U32.HI R4, RZ, 0x1d, R5 ;  /* 0x0000001dff047819 */ /* 0x000fe20000011605 */
[----:B------:R-:W1:Y:S03]  /*0d20*/  LDCU.64 UR8, c[0x0][0x398] ;  /* 0x00007300ff0877ac */ /* 0x000e660008000a00 */
[----:B------:R-:W-:-:S04]  /*0d30*/  IADD3 R10, P0, PT, R6, UR12, RZ ;  /* 0x0000000c060a7c10 */ /* 0x000fc8000ff1e0ff */
[----:B------:R-:W-:Y:S01]  /*0d40*/  IADD3.X R11, PT, PT, R4, UR13, RZ, P0, !PT ;  /* 0x0000000d040b7c10 */ /* 0x000fe200087fe4ff */
[----:B-1----:R-:W-:Y:S02]  /*0d50*/  UIMAD UR4, UR7, UR8, URZ ;  /* 0x00000008070472a4 */ /* 0x002fe4000f8e02ff */
[----:B------:R-:W-:Y:S02]  /*0d60*/  UIMAD.WIDE.U32 UR10, UR6, UR8, URZ ;  /* 0x00000008060a72a5 */ /* 0x000fe4000f8e00ff */
[----:B------:R-:W-:-:S04]  /*0d70*/  UIMAD UR4, UR6, UR9, UR4 ;  /* 0x00000009060472a4 */ /* 0x000fc8000f8e0204 */
[----:B------:R-:W-:Y:S01]  /*0d80*/  UIADD3 UR4, UPT, UPT, UR11, UR4, URZ ;  /* 0x000000040b047290 */ /* 0x000fe2000fffe0ff */
[----:B--2---:R-:W-:-:S05]  /*0d90*/  SHF.R.S32.HI R9, RZ, 0x1f, R8 ;  /* 0x0000001fff097819 */ /* 0x004fca0000011408 */
[----:B------:R-:W-:-:S05]  /*0da0*/  IMAD R12, R8, UR4, RZ ;  /* 0x00000004080c7c24 */ /* 0x000fca000f8e02ff */
[----:B------:R-:W1:Y:S01]  /*0db0*/  LDCU UR4, c[0x0][0x380] ;  /* 0x00007000ff0477ac */ /* 0x000e620008000800 */
[----:B------:R-:W-:Y:S02]  /*0dc0*/  IMAD R13, R9, UR10, R12 ;  /* 0x0000000a090d7c24 */ /* 0x000fe4000f8e020c */
[----:B------:R-:W-:-:S04]  /*0dd0*/  IMAD.WIDE.U32 R8, R8, UR10, RZ ;  /* 0x0000000a08087c25 */ /* 0x000fc8000f8e00ff */
[----:B------:R-:W-:-:S05]  /*0de0*/  IMAD.IADD R9, R9, 0x1, R13 ;  /* 0x0000000109097824 */ /* 0x000fca00078e020d */
[----:B------:R2:W-:Y:S01]  /*0df0*/  STG.E.64 desc[UR36][R10.64], R8 ;  /* 0x000000080a007986 */ /* 0x0005e2000c101b24 */
[----:B-1----:R-:W-:-:S09]  /*0e00*/  UISETP.GT.U32.AND UP0, UPT, UR4, 0x5, UPT ;  /* 0x000000050400788c */ /* 0x002fd2000bf04070 */
[----:B------:R-:W-:Y:S05]  /*0e10*/  BRA.U UP0, `(.L_x_10) ;  /* 0x0000000100b07547 */ /* 0x000fea000b800000 */
[----:B--2---:R-:W-:-:S05]  /*0e20*/  IMAD.MOV.U32 R8, RZ, RZ, 0x1 ;  /* 0x00000001ff087424 */ /* 0x004fca00078e00ff */
[----:B------:R-:W-:-:S04]  /*0e30*/  SHF.L.U32 R8, R8, UR4, RZ ;  /* 0x0000000408087c19 */ /* 0x000fc800080006ff */
[----:B------:R-:W-:-:S13]  /*0e40*/  LOP3.LUT P0, RZ, R8, 0x3, RZ, 0xc0, !PT ;  /* 0x0000000308ff7812 */ /* 0x000fda000780c0ff */
[----:B------:R-:W-:Y:S05]  /*0e50*/  @P0 BRA `(.L_x_11) ;  /* 0x00000000005c0947 */ /* 0x000fea0003800000 */
[----:B------:R-:W-:Y:S01]  /*0e60*/  LOP3.LUT P1, RZ, R8, 0xc, RZ, 0xc0, !PT ;  /* 0x0000000c08ff7812 */ /* 0x000fe2000782c0ff */
[----:B------:R-:W1:-:S12]  /*0e70*/  LDCU.64 UR10, c[0x0][0x3a8] ;  /* 0x00007500ff0a77ac */ /* 0x000e580008000a00 */
[----:B------:R-:W2:Y:S01]  /*0e80*/  @!P1 LDG.E R10, desc[UR36][R2.64] ;  /* 0x00000024020a9981 */ /* 0x000ea2000c1e1900 */
[----:B------:R-:W-:Y:S01]  /*0e90*/  IADD3 R8, P0, PT, R6, UR14, RZ ;  /* 0x0000000e06087c10 */ /* 0x000fe2000ff1e0ff */
[----:B-1----:R-:W-:Y:S02]  /*0ea0*/  UIMAD UR6, UR11, UR8, URZ ;  /* 0x000000080b0672a4 */ /* 0x002fe4000f8e02ff */
[----:B------:R-:W-:Y:S02]  /*0eb0*/  UIMAD.WIDE.U32 UR4, UR10, UR8, URZ ;  /* 0x000000080a0472a5 */ /* 0x000fe4000f8e00ff */
[----:B------:R-:W-:-:S04]  /*0ec0*/  UIMAD UR6, UR10, UR9, UR6 ;  /* 0x000000090a0672a4 */ /* 0x000fc8000f8e0206 */
[----:B------:R-:W-:Y:S01]  /*0ed0*/  UIADD3 UR5, UPT, UPT, UR5, UR6, URZ ;  /* 0x0000000605057290 */ /* 0x000fe2000fffe0ff */
[----:B--2---:R-:W-:-:S05]  /*0ee0*/  @!P1 SHF.R.S32.HI R9, RZ, 0x1f, R10 ;  /* 0x0000001fff099819 */ /* 0x004fca000001140a */
[C---:B------:R-:W-:Y:S02]  /*0ef0*/  @!P1 IMAD R12, R10.reuse, UR5, RZ ;  /* 0x000000050a0c9c24 */ /* 0x040fe4000f8e02ff */
[----:B------:R-:W-:-:S04]  /*0f00*/  @!P1 IMAD.WIDE.U32 R10, R10, UR4, RZ ;  /* 0x000000040a0a9c25 */ /* 0x000fc8000f8e00ff */
[----:B------:R-:W-:Y:S01]  /*0f10*/  @!P1 IMAD R13, R9, UR4, R12 ;  /* 0x00000004090d9c24 */ /* 0x000fe2000f8e020c */
[----:B------:R-:W-:-:S03]  /*0f20*/  IADD3.X R9, PT, PT, R4, UR15, RZ, P0, !PT ;  /* 0x0000000f04097c10 */ /* 0x000fc600087fe4ff */
[----:B------:R-:W-:-:S05]  /*0f30*/  @!P1 IMAD.IADD R11, R11, 0x1, R13 ;  /* 0x000000010b0b9824 */ /* 0x000fca00078e020d */
[----:B------:R3:W-:Y:S04]  /*0f40*/  @!P1 STG.E.64 desc[UR36][R8.64], R10 ;  /* 0x0000000a08009986 */ /* 0x0007e8000c101b24 */
[----:B------:R-:W2:Y:S02]  /*0f50*/  @P1 LDG.E R12, desc[UR36][R2.64] ;  /* 0x00000024020c1981 */ /* 0x000ea4000c1e1900 */
[----:B--2---:R-:W-:Y:S01]  /*0f60*/  @P1 SHF.R.S32.HI R4, RZ, 0x1f, R12 ;  /* 0x0000001fff041819 */ /* 0x004fe2000001140c */
[C---:B------:R-:W-:Y:S02]  /*0f70*/  @P1 IMAD R15, R12.reuse, UR5, RZ ;  /* 0x000000050c0f1c24 */ /* 0x040fe4000f8e02ff */
[----:B------:R-:W-:-:S04]  /*0f80*/  @P1 IMAD.WIDE.U32 R12, R12, UR4, RZ ;  /* 0x000000040c0c1c25 */ /* 0x000fc8000f8e00ff */
[----:B------:R-:W-:-:S04]  /*0f90*/  @P1 IMAD R15, R4, UR4, R15 ;  /* 0x00000004040f1c24 */ /* 0x000fc8000f8e020f */
[----:B------:R-:W-:-:S05]  /*0fa0*/  @P1 IMAD.IADD R13, R13, 0x1, R15 ;  /* 0x000000010d0d1824 */ /* 0x000fca00078e020f */
[----:B------:R3:W-:Y:S01]  /*0fb0*/  @P1 STG.E.64 desc[UR36][R8.64], R12 ;  /* 0x0000000c08001986 */ /* 0x0007e2000c101b24 */
[----:B------:R-:W-:Y:S05]  /*0fc0*/  BRA `(.L_x_10) ;  /* 0x0000000000447947 */ /* 0x000fea0003800000 */
.L_x_11:
[----:B------:R-:W2:Y:S01]  /*0fd0*/  LDG.E R8, desc[UR36][R2.64] ;  /* 0x0000002402087981 */ /* 0x000ea2000c1e1900 */
[----:B------:R-:W1:Y:S02]  /*0fe0*/  LDCU.64 UR10, c[0x0][0x3a8] ;  /* 0x00007500ff0a77ac */ /* 0x000e640008000a00 */
[----:B-1----:R-:W-:Y:S02]  /*0ff0*/  UIMAD UR6, UR9, UR10, URZ ;  /* 0x0000000a090672a4 */ /* 0x002fe4000f8e02ff */
[----:B------:R-:W-:Y:S02]  /*1000*/  UIMAD.WIDE.U32 UR4, UR8, UR10, URZ ;  /* 0x0000000a080472a5 */ /* 0x000fe4000f8e00ff */
[----:B------:R-:W-:-:S04]  /*1010*/  UIMAD UR6, UR8, UR11, UR6 ;  /* 0x0000000b080672a4 */ /* 0x000fc8000f8e0206 */
[----:B------:R-:W-:Y:S01]  /*1020*/  UIADD3 UR5, UPT, UPT, UR5, UR6, URZ ;  /* 0x0000000605057290 */ /* 0x000fe2000fffe0ff */
[----:B--2---:R-:W-:-:S05]  /*1030*/  SHF.R.S32.HI R10, RZ, 0x1f, R8 ;  /* 0x0000001fff0a7819 */ /* 0x004fca0000011408 */
[C---:B------:R-:W-:Y:S02]  /*1040*/  IMAD R11, R8.reuse, UR5, RZ ;  /* 0x00000005080b7c24 */ /* 0x040fe4000f8e02ff */
[----:B------:R-:W-:-:S04]  /*1050*/  IMAD.WIDE.U32 R8, R8, UR4, RZ ;  /* 0x0000000408087c25 */ /* 0x000fc8000f8e00ff */
[----:B------:R-:W-:Y:S01]  /*1060*/  IMAD R11, R10, UR4, R11 ;  /* 0x000000040a0b7c24 */ /* 0x000fe2000f8e020b */
[----:B------:R-:W-:-:S03]  /*1070*/  IADD3 R10, P0, PT, R6, UR14, RZ ;  /* 0x0000000e060a7c10 */ /* 0x000fc6000ff1e0ff */
[----:B------:R-:W-:Y:S02]  /*1080*/  IMAD.IADD R11, R9, 0x1, R11 ;  /* 0x00000001090b7824 */ /* 0x000fe400078e020b */
[----:B------:R-:W-:-:S04]  /*1090*/  IMAD.WIDE.U32 R8, R8, 0x3, RZ ;  /* 0x0000000308087825 */ /* 0x000fc800078e00ff */
[----:B------:R-:W-:Y:S01]  /*10a0*/  IMAD R13, R11, 0x3, RZ ;  /* 0x000000030b0d7824 */ /* 0x000fe200078e02ff */
[----:B------:R-:W-:-:S03]  /*10b0*/  IADD3.X R11, PT, PT, R4, UR15, RZ, P0, !PT ;  /* 0x0000000f040b7c10 */ /* 0x000fc600087fe4ff */
[----:B------:R-:W-:-:S05]  /*10c0*/  IMAD.IADD R9, R9, 0x1, R13 ;  /* 0x0000000109097824 */ /* 0x000fca00078e020d */
[----:B------:R4:W-:Y:S02]  /*10d0*/  STG.E.64 desc[UR36][R10.64], R8 ;  /* 0x000000080a007986 */ /* 0x0009e4000c101b24 */
.L_x_10:
        /* <DEDUP_REMOVED lines=16> */
[----:B------:R-:W1:Y:S01]  /*11e0*/  LDCU.64 UR4, c[0x0][0x3c0] ;  /* 0x00007800ff0477ac */ /* 0x000e620008000a00 */
[----:B------:R-:W2:Y:S01]  /*11f0*/  LDCU.128 UR8, c[0x0][0x3a0] ;  /* 0x00007400ff0877ac */ /* 0x000ea20008000c00 */
[----:B-1----:R-:W-:-:S04]  /*1200*/  LEA R2, P0, R0, UR4, 0x2 ;  /* 0x0000000400027c11 */ /* 0x002fc8000f8010ff */
[----:B------:R-:W-:-:S05]  /*1210*/  LEA.HI.X R3, R0, UR5, R7, 0x2, P0 ;  /* 0x0000000500037c11 */ /* 0x000fca00080f1407 */
[----:B------:R-:W3:Y:S01]  /*1220*/  LDG.E R4, desc[UR36][R2.64] ;  /* 0x0000002402047981 */ /* 0x000ee2000c1e1900 */
[----:B--2---:R-:W-:Y:S01]  /*1230*/  UIMAD UR4, UR11, UR8, URZ ;  /* 0x000000080b0472a4 */ /* 0x004fe2000f8e02ff */
[----:B------:R-:W-:Y:S01]  /*1240*/  IMAD.SHL.U32 R13, R5, 0x8, RZ ;  /* 0x00000008050d7824 */ /* 0x000fe200078e00ff */
[----:B------:R-:W-:Y:S01]  /*1250*/  UIMAD.WIDE.U32 UR6, UR10, UR8, URZ ;  /* 0x000000080a0672a5 */ /* 0x000fe2000f8e00ff */
[----:B------:R-:W-:Y:S01]  /*1260*/  SHF.R.U32.HI R12, RZ, 0x1d, R5 ;  /* 0x0000001dff0c7819 */ /* 0x000fe20000011605 */
[----:B------:R-:W-:Y:S02]  /*1270*/  UIMAD UR4, UR10, UR9, UR4 ;  /* 0x000000090a0472a4 */ /* 0x000fe4000f8e0204 */
[----:B------:R-:W-:Y:S01]  /*1280*/  IADD3 R8, P0, PT, R13, R8, RZ ;  /* 0x000000080d087210 */ /* 0x000fe20007f1e0ff */
[----:B------:R-:W1:Y:S01]  /*1290*/  LDCU.64 UR10, c[0x0][0x3b0] ;  /* 0x00007600ff0a77ac */ /* 0x000e620008000a00 */
[----:B------:R-:W-:-:S03]  /*12a0*/  UIADD3 UR4, UPT, UPT, UR7, UR4, URZ ;  /* 0x0000000407047290 */ /* 0x000fc6000fffe0ff */
[----:B------:R-:W-:Y:S01]  /*12b0*/  IMAD.X R9, R12, 0x1, R9, P0 ;  /* 0x000000010c097824 */ /* 0x000fe200000e0609 */
[----:B---3--:R-:W-:Y:S02]  /*12c0*/  SHF.R.S32.HI R0, RZ, 0x1f, R4 ;  /* 0x0000001fff007819 */ /* 0x008fe40000011404 */
[C---:B------:R-:W-:Y:S02]  /*12d0*/  IMAD R7, R4.reuse, UR4, RZ ;  /* 0x0000000404077c24 */ /* 0x040fe4000f8e02ff */
[----:B------:R-:W-:-:S04]  /*12e0*/  IMAD.WIDE.U32 R4, R4, UR6, RZ ;  /* 0x0000000604047c25 */ /* 0x000fc8000f8e00ff */
[----:B------:R-:W-:-:S04]  /*12f0*/  IMAD R7, R0, UR6, R7 ;  /* 0x0000000600077c24 */ /* 0x000fc8000f8e0207 */
[----:B------:R-:W-:-:S05]  /*1300*/  IMAD.IADD R5, R5, 0x1, R7 ;  /* 0x0000000105057824 */ /* 0x000fca00078e0207 */
[----:B------:R2:W-:Y:S04]  /*1310*/  STG.E.64 desc[UR36][R8.64], R4 ;  /* 0x0000000408007986 */ /* 0x0005e8000c101b24 */
[----:B------:R-:W3:Y:S01]  /*1320*/  LDG.E R2, desc[UR36][R2.64] ;  /* 0x0000002402027981 */ /* 0x000ee2000c1e1900 */
[----:B-1----:R-:W-:Y:S01]  /*1330*/  UIMAD UR6, UR11, UR8, URZ ;  /* 0x000000080b0672a4 */ /* 0x002fe2000f8e02ff */
[----:B------:R-:W-:Y:S01]  /*1340*/  IADD3 R10, P0, PT, R13, UR12, RZ ;  /* 0x0000000c0d0a7c10 */ /* 0x000fe2000ff1e0ff */
[----:B------:R-:W-:Y:S02]  /*1350*/  UIMAD.WIDE.U32 UR4, UR10, UR8, URZ ;  /* 0x000000080a0472a5 */ /* 0x000fe4000f8e00ff */
[----:B------:R-:W-:-:S04]  /*1360*/  UIMAD UR6, UR10, UR9, UR6 ;  /* 0x000000090a0672a4 */ /* 0x000fc8000f8e0206 */
[----:B------:R-:W-:Y:S01]  /*1370*/  UIADD3 UR5, UPT, UPT, UR5, UR6, URZ ;  /* 0x0000000605057290 */ /* 0x000fe2000fffe0ff */
[----:B---3--:R-:W-:-:S05]  /*1380*/  SHF.R.S32.HI R0, RZ, 0x1f, R2 ;  /* 0x0000001fff007819 */ /* 0x008fca0000011402 */
[C---:B------:R-:W-:Y:S02]  /*1390*/  IMAD R11, R2.reuse, UR5, RZ ;  /* 0x00000005020b7c24 */ /* 0x040fe4000f8e02ff */
[----:B------:R-:W-:-:S04]  /*13a0*/  IMAD.WIDE.U32 R6, R2, UR4, RZ ;  /* 0x0000000402067c25 */ /* 0x000fc8000f8e00ff */
[----:B--2---:R-:W-:Y:S01]  /*13b0*/  IMAD R5, R0, UR4, R11 ;  /* 0x0000000400057c24 */ /* 0x004fe2000f8e020b */
[----:B------:R-:W-:-:S03]  /*13c0*/  IADD3.X R11, PT, PT, R12, UR13, RZ, P0, !PT ;  /* 0x0000000d0c0b7c10 */ /* 0x000fc600087fe4ff */
[----:B------:R-:W-:-:S05]  /*13d0*/  IMAD.IADD R7, R7, 0x1, R5 ;  /* 0x0000000107077824 */ /* 0x000fca00078e0205 */
[----:B------:R-:W-:Y:S01]  /*13e0*/  STG.E.64 desc[UR36][R10.64], R6 ;  /* 0x000000060a007986 */ /* 0x000fe2000c101b24 */
[----:B------:R-:W-:Y:S05]  /*13f0*/  EXIT ;  /* 0x000000000000794d */ /* 0x000fea0003800000 */
.L_x_13:
        /* <DEDUP_REMOVED lines=8> */
[CC--:B------:R-:W-:Y:S01]  /*1480*/  LEA R6, P0, R0.reuse, R8.reuse, 0x3 ;  /* 0x0000000800067211 */ /* 0x0c0fe200078018ff */
[----:B------:R-:W-:Y:S01]  /*1490*/  UIMAD UR6, UR8, UR11, UR6 ;  /* 0x0000000b080672a4 */ /* 0x000fe2000f8e0206 */
[----:B------:R-:W-:Y:S02]  /*14a0*/  SHF.R.U32.HI R12, RZ, 0x1d, R5 ;  /* 0x0000001dff0c7819 */ /* 0x000fe40000011605 */
[----:B------:R-:W-:Y:S01]  /*14b0*/  IADD3 R8, P1, PT, R15, R8, RZ ;  /* 0x000000080f087210 */ /* 0x000fe20007f3e0ff */
[----:B------:R-:W-:Y:S01]  /*14c0*/  UIADD3 UR5, UPT, UPT, UR5, UR6, URZ ;  /* 0x0000000605057290 */ /* 0x000fe2000fffe0ff */
[----:B------:R-:W-:-:S03]  /*14d0*/  LEA.HI.X R7, R0, R9, R7, 0x3, P0 ;  /* 0x0000000900077211 */ /* 0x000fc600000f1c07 */
[----:B------:R-:W-:Y:S01]  /*14e0*/  IMAD.X R9, R12, 0x1, R9, P1 ;  /* 0x000000010c097824 */ /* 0x000fe200008e0609 */
[----:B---3--:R-:W-:Y:S01]  /*14f0*/  SHF.R.S32.HI R4, RZ, 0x1f, R10 ;  /* 0x0000001fff047819 */ /* 0x008fe2000001140a */
[C---:B------:R-:W-:Y:S02]  /*1500*/  IMAD R13, R10.reuse, UR5, RZ ;  /* 0x000000050a0d7c24 */ /* 0x040fe4000f8e02ff */
[----:B------:R-:W-:-:S04]  /*1510*/  IMAD.WIDE.U32 R2, R10, UR4, RZ ;  /* 0x000000040a027c25 */ /* 0x000fc8000f8e00ff */
[----:B------:R-:W-:Y:S02]  /*1520*/  IMAD R13, R4, UR4, R13 ;  /* 0x00000004040d7c24 */ /* 0x000fe4000f8e020d */
[----:B------:R-:W-:Y:S02]  /*1530*/  IMAD.SHL.U32 R4, R2, 0x2, RZ ;  /* 0x0000000202047824 */ /* 0x000fe400078e00ff */
[----:B------:R-:W-:-:S05]  /*1540*/  IMAD.IADD R3, R3, 0x1, R13 ;  /* 0x0000000103037824 */ /* 0x000fca00078e020d */
[----:B------:R-:W-:-:S05]  /*1550*/  SHF.L.U64.HI R5, R2, 0x1, R3 ;  /* 0x0000000102057819 */ /* 0x000fca0000010203 */
[----:B------:R-:W-:Y:S04]  /*1560*/  STG.E.64 desc[UR36][R8.64], R4 ;  /* 0x0000000408007986 */ /* 0x000fe8000c101b24 */
[----:B------:R-:W2:Y:S01]  /*1570*/  LDG.E.64 R2, desc[UR36][R6.64] ;  /* 0x0000002406027981 */ /* 0x000ea2000c1e1b00 */
[----:B------:R-:W-:-:S04]  /*1580*/  IADD3 R10, P0, PT, R15, UR12, RZ ;  /* 0x0000000c0f0a7c10 */ /* 0x000fc8000ff1e0ff */
[----:B------:R-:W-:-:S05]  /*1590*/  IADD3.X R11, PT, PT, R12, UR13, RZ, P0, !PT ;  /* 0x0000000d0c0b7c10 */ /* 0x000fca00087fe4ff */
[----:B--2---:R-:W-:Y:S01]  /*15a0*/  STG.E.64 desc[UR36][R10.64], R2 ;  /* 0x000000020a007986 */ /* 0x004fe2000c101b24 */
[----:B------:R-:W-:Y:S05]  /*15b0*/  EXIT ;  /* 0x000000000000794d */ /* 0x000fea0003800000 */
.L_x_12:
[----:B------:R-:W2:Y:S01]  /*15c0*/  LDG.E R2, desc[UR36][R2.64] ;  /* 0x0000002402027981 */ /* 0x000ea2000c1e1900 */
[----:B------:R-:W1:Y:S01]  /*15d0*/  LDCU.64 UR6, c[0x0][0x398] ;  /* 0x00007300ff0677ac */ /* 0x000e620008000a00 */
[----:B------:R-:W-:Y:S01]  /*15e0*/  IMAD.SHL.U32 R15, R5, 0x8, RZ ;  /* 0x00000008050f7824 */ /* 0x000fe200078e00ff */
[----:B------:R-:W-:Y:S01]  /*15f0*/  SHF.R.U32.HI R6, RZ, 0x1d, R5 ;  /* 0x0000001dff067819 */ /* 0x000fe20000011605 */
[----:B------:R-:W1:Y:S02]  /*1600*/  LDCU.64 UR8, c[0x0][0x3a8] ;  /* 0x00007500ff0877ac */ /* 0x000e640008000a00 */
[----:B-1----:R-:W-:Y:S02]  /*1610*/  UIMAD UR7, UR7, UR8, URZ ;  /* 0x00000008070772a4 */ /* 0x002fe4000f8e02ff */
[----:B------:R-:W-:Y:S02]  /*1620*/  UIMAD.WIDE.U32 UR4, UR6, UR8, URZ ;  /* 0x00000008060472a5 */ /* 0x000fe4000f8e00ff */
[----:B------:R-:W-:-:S04]  /*1630*/  UIMAD UR7, UR6, UR9, UR7 ;  /* 0x00000009060772a4 */ /* 0x000fc8000f8e0207 */
[----:B------:R-:W-:Y:S01]  /*1640*/  UIADD3 UR7, UPT, UPT, UR5, UR7, URZ ;  /* 0x0000000705077290 */ /* 0x000fe2000fffe0ff */
[----:B--2---:R-:W-:-:S05]  /*1650*/  SHF.R.S32.HI R4, RZ, 0x1f, R2 ;  /* 0x0000001fff047819 */ /* 0x004fca0000011402 */
[C---:B------:R-:W-:Y:S02]  /*1660*/  IMAD R13, R2.reuse, UR7, RZ ;  /* 0x00000007020d7c24 */ /* 0x040fe4000f8e02ff */
[----:B------:R-:W-:Y:S01]  /*1670*/  IMAD.WIDE.U32 R10, R2, UR4, RZ ;  /* 0x00000004020a7c25 */ /* 0x000fe2000f8e00ff */
[-C--:B------:R-:W-:Y:S02]  /*1680*/  LEA R2, P1, R0, R8.reuse, 0x3 ;  /* 0x0000000800027211 */ /* 0x080fe400078218ff */
[----:B------:R-:W-:Y:S01]  /*1690*/  IADD3 R8, P0, PT, R15, R8, RZ ;  /* 0x000000080f087210 */ /* 0x000fe20007f1e0ff */
[----:B------:R-:W-:-:S04]  /*16a0*/  IMAD R13, R4, UR4, R13 ;  /* 0x00000004040d7c24 */ /* 0x000fc8000f8e020d */
[----:B------:R-:W-:Y:S02]  /*16b0*/  IMAD.IADD R3, R11, 0x1, R13 ;  /* 0x000000010b037824 */ /* 0x000fe400078e020d */
[----:B------:R-:W-:-:S04]  /*16c0*/  IMAD.WIDE.U32 R10, R10, 0x3, RZ ;  /* 0x000000030a0a7825 */ /* 0x000fc800078e00ff */
[----:B------:R-:W-:Y:S01]  /*16d0*/  IMAD R5, R3, 0x3, RZ ;  /* 0x0000000303057824 */ /* 0x000fe200078e02ff */
[----:B------:R-:W-:Y:S01]  /*16e0*/  LEA.HI.X R3, R0, R9, R7, 0x3, P1 ;  /* 0x0000000900037211 */ /* 0x000fe200008f1c07 */
[----:B------:R-:W-:Y:S02]  /*16f0*/  IMAD.X R9, R6, 0x1, R9, P0 ;  /* 0x0000000106097824 */ /* 0x000fe400000e0609 */
[----:B------:R-:W-:-:S05]  /*1700*/  IMAD.IADD R11, R11, 0x1, R5 ;  /* 0x000000010b0b7824 */ /* 0x000fca00078e0205 */
[----:B------:R-:W-:Y:S04]  /*1710*/  STG.E.64 desc[UR36][R8.64], R10 ;  /* 0x0000000a08007986 */ /* 0x000fe8000c101b24 */
[----:B------:R-:W2:Y:S01]  /*1720*/  LDG.E.64 R2, desc[UR36][R2.64] ;  /* 0x0000002402027981 */ /* 0x000ea2000c1e1b00 */
[----:B------:R-:W-:-:S04]  /*1730*/  IADD3 R4, P0, PT, R15, UR12, RZ ;  /* 0x0000000c0f047c10 */ /* 0x000fc8000ff1e0ff */
[----:B------:R-:W-:-:S05]  /*1740*/  IADD3.X R5, PT, PT, R6, UR13, RZ, P0, !PT ;  /* 0x0000000d06057c10 */ /* 0x000fca00087fe4ff */
[----:B--2---:R-:W-:Y:S01]  /*1750*/  STG.E.64 desc[UR36][R4.64], R2 ;  /* 0x0000000204007986 */ /* 0x004fe2000c101b24 */
[----:B------:R-:W-:Y:S05]  /*1760*/  EXIT ;  /* 0x000000000000794d */ /* 0x000fea0003800000 */
.L_x_14:
        /* <DEDUP_REMOVED lines=9> */
.L_x_21:


//--------------------- .text._ZN18transformer_engine10fused_attn28cu_seqlens_to_actual_seqlensEllPKiS2_PiS3_ --------------------------
	.section	.text._ZN18transformer_engine10fused_attn28cu_seqlens_to_actual_seqlensEllPKiS2_PiS3_,"ax",@progbits
	.align	128
        .global         _ZN18transformer_engine10fused_attn28cu_seqlens_to_actual_seqlensEllPKiS2_PiS3_
        .type           _ZN18transformer_engine10fused_attn28cu_seqlens_to_actual_seqlensEllPKiS2_PiS3_,@function
        .size           _ZN18transformer_engine10fused_attn28cu_seqlens_to_actual_seqlensEllPKiS2_PiS3_,(.L_x_22 - _ZN18transformer_engine10fused_attn28cu_seqlens_to_actual_seqlensEllPKiS2_PiS3_)
        .other          _ZN18transformer_engine10fused_attn28cu_seqlens_to_actual_seqlensEllPKiS2_PiS3_,@"STO_CUDA_ENTRY STV_DEFAULT"
_ZN18transformer_engine10fused_attn28cu_seqlens_to_actual_seqlensEllPKiS2_PiS3_:
.text._ZN18transformer_engine10fused_attn28cu_seqlens_to_actual_seqlensEllPKiS2_PiS3_:
[----:B------:R-:W-:Y:S01]  /*0000*/  LDC R1, c[0x0][0x37c] ;  /* 0x0000df00ff017b82 */ /* 0x000fe20000000800 */
[----:B------:R-:W0:Y:S07]  /*0010*/  S2R R3, SR_TID.X ;  /* 0x0000000000037919 */ /* 0x000e2e0000002100 */
[----:B------:R-:W0:Y:S01]  /*0020*/  S2UR UR4, SR_CTAID.X ;  /* 0x00000000000479c3 */ /* 0x000e220000002500 */
[----:B------:R-:W1:Y:S07]  /*0030*/  LDCU.64 UR6, c[0x0][0x380] ;  /* 0x00007000ff0677ac */ /* 0x000e6e0008000a00 */
[----:B------:R-:W0:Y:S02]  /*0040*/  LDC R0, c[0x0][0x360] ;  /* 0x0000d800ff007b82 */ /* 0x000e240000000800 */
[----:B0-----:R-:W-:Y:S01]  /*0050*/  IMAD R0, R0, UR4, R3 ;  /* 0x0000000400007c24 */ /* 0x001fe2000f8e0203 */
[----:B------:R-:W0:Y:S04]  /*0060*/  LDCU.64 UR4, c[0x0][0x358] ;  /* 0x00006b00ff0477ac */ /* 0x000e280008000a00 */
[----:B-1----:R-:W-:-:S04]  /*0070*/  ISETP.GE.U32.AND P0, PT, R0, UR6, PT ;  /* 0x0000000600007c0c */ /* 0x002fc8000bf06070 */
[----:B------:R-:W-:-:S13]  /*0080*/  ISETP.GE.U32.AND.EX P0, PT, RZ, UR7, PT, P0 ;  /* 0x00000007ff007c0c */ /* 0x000fda000bf06100 */
[----:B0-----:R-:W-:Y:S05]  /*0090*/  @P0 BRA `(.L_x_15) ;  /* 0x0000000000540947 */ /* 0x001fea0003800000 */
[----:B------:R-:W0:Y:S01]  /*00a0*/  LDCU.128 UR8, c[0x0][0x390] ;  /* 0x00007200ff0877ac */ /* 0x000e220008000c00 */
[----:B------:R-:W-:Y:S01]  /*00b0*/  IMAD.SHL.U32 R8, R0, 0x4, RZ ;  /* 0x0000000400087824 */ /* 0x000fe200078e00ff */
[----:B------:R-:W-:Y:S01]  /*00c0*/  SHF.R.U32.HI R10, RZ, 0x1e, R0 ;  /* 0x0000001eff0a7819 */ /* 0x000fe20000011600 */
[----:B------:R-:W1:Y:S03]  /*00d0*/  LDCU.128 UR12, c[0x0][0x3a0] ;  /* 0x00007400ff0c77ac */ /* 0x000e660008000c00 */
[----:B0-----:R-:W-:-:S04]  /*00e0*/  IADD3 R2, P0, PT, R8, UR8, RZ ;  /* 0x0000000808027c10 */ /* 0x001fc8000ff1e0ff */
[----:B------:R-:W-:-:S05]  /*00f0*/  IADD3.X R3, PT, PT, R10, UR9, RZ, P0, !PT ;  /* 0x000000090a037c10 */ /* 0x000fca00087fe4ff */
[----:B------:R-:W2:Y:S04]  /*0100*/  LDG.E R0, desc[UR4][R2.64+0x4] ;  /* 0x0000040402007981 */ /* 0x000ea8000c1e1900 */
[----:B------:R-:W2:Y:S01]  /*0110*/  LDG.E R9, desc[UR4][R2.64] ;  /* 0x0000000402097981 */ /* 0x000ea2000c1e1900 */
[C---:B-1----:R-:W-:Y:S02]  /*0120*/  IADD3 R6, P0, PT, R8.reuse, UR12, RZ ;  /* 0x0000000c08067c10 */ /* 0x042fe4000ff1e0ff */
[----:B------:R-:W-:Y:S02]  /*0130*/  IADD3 R4, P1, PT, R8, UR10, RZ ;  /* 0x0000000a08047c10 */ /* 0x000fe4000ff3e0ff */
[C---:B------:R-:W-:Y:S02]  /*0140*/  IADD3.X R7, PT, PT, R10.reuse, UR13, RZ, P0, !PT ;  /* 0x0000000d0a077c10 */ /* 0x040fe400087fe4ff */
[----:B------:R-:W-:Y:S01]  /*0150*/  IADD3.X R5, PT, PT, R10, UR11, RZ, P1, !PT ;  /* 0x0000000b0a057c10 */ /* 0x000fe20008ffe4ff */
[----:B--2---:R-:W-:-:S05]  /*0160*/  IMAD.IADD R11, R0, 0x1, -R9 ;  /* 0x00000001000b7824 */ /* 0x004fca00078e0a09 */
[----:B------:R-:W-:Y:S04]  /*0170*/  STG.E desc[UR4][R6.64], R11 ;  /* 0x0000000b06007986 */ /* 0x000fe8000c101904 */
[----:B------:R-:W2:Y:S04]  /*0180*/  LDG.E R0, desc[UR4][R4.64+0x4] ;  /* 0x0000040404007981 */ /* 0x000ea8000c1e1900 */
[----:B------:R-:W2:Y:S01]  /*0190*/  LDG.E R13, desc[UR4][R4.64] ;  /* 0x00000004040d7981 */ /* 0x000ea2000c1e1900 */
[----:B------:R-:W-:-:S04]  /*01a0*/  IADD3 R8, P0, PT, R8, UR14, RZ ;  /* 0x0000000e08087c10 */ /* 0x000fc8000ff1e0ff */
[----:B------:R-:W-:Y:S01]  /*01b0*/  IADD3.X R9, PT, PT, R10, UR15, RZ, P0, !PT ;  /* 0x0000000f0a097c10 */ /* 0x000fe200087fe4ff */
[----:B--2---:R-:W-:-:S05]  /*01c0*/  IMAD.IADD R13, R0, 0x1, -R13 ;  /* 0x00000001000d7824 */ /* 0x004fca00078e0a0d */
[----:B------:R-:W-:Y:S01]  /*01d0*/  STG.E desc[UR4][R8.64], R13 ;  /* 0x0000000d08007986 */ /* 0x000fe2000c101904 */
[----:B------:R-:W-:Y:S05]  /*01e0*/  EXIT ;  /* 0x000000000000794d */ /* 0x000fea0003800000 */
.L_x_15:
[----:B------:R-:W0:Y:S02]  /*01f0*/  LDCU.64 UR6, c[0x0][0x388] ;  /* 0x00007100ff0677ac */ /* 0x000e240008000a00 */
[----:B0-----:R-:W-:-:S04]  /*0200*/  ISETP.GE.U32.AND P0, PT, R0, UR6, PT ;  /* 0x0000000600007c0c */ /* 0x001fc8000bf06070 */
[----:B------:R-:W-:-:S13]  /*0210*/  ISETP.GE.U32.AND.EX P0, PT, RZ, UR7, PT, P0 ;  /* 0x00000007ff007c0c */ /* 0x000fda000bf06100 */
[----:B------:R-:W-:Y:S05]  /*0220*/  @P0 EXIT ;  /* 0x000000000000094d */ /* 0x000fea0003800000 */
[----:B------:R-:W0:Y:S01]  /*0230*/  LDCU.128 UR8, c[0x0][0x3a0] ;  /* 0x00007400ff0877ac */ /* 0x000e220008000c00 */
[----:B------:R-:W-:Y:S01]  /*0240*/  IMAD.SHL.U32 R2, R0, 0x4, RZ ;  /* 0x0000000400027824 */ /* 0x000fe200078e00ff */
[----:B------:R-:W-:-:S04]  /*0250*/  SHF.R.U32.HI R0, RZ, 0x1e, R0 ;  /* 0x0000001eff007819 */ /* 0x000fc80000011600 */
[C---:B0-----:R-:W-:Y:S02]  /*0260*/  IADD3 R4, P0, PT, R2.reuse, UR8, RZ ;  /* 0x0000000802047c10 */ /* 0x041fe4000ff1e0ff */
[----:B------:R-:W-:Y:S02]  /*0270*/  IADD3 R2, P1, PT, R2, UR10, RZ ;  /* 0x0000000a02027c10 */ /* 0x000fe4000ff3e0ff */
[C---:B------:R-:W-:Y:S02]  /*0280*/  IADD3.X R5, PT, PT, R0.reuse, UR9, RZ, P0, !PT ;  /* 0x0000000900057c10 */ /* 0x040fe400087fe4ff */
[----:B------:R-:W-:-:S03]  /*0290*/  IADD3.X R3, PT, PT, R0, UR11, RZ, P1, !PT ;  /* 0x0000000b00037c10 */ /* 0x000fc60008ffe4ff */
[----:B------:R-:W-:Y:S04]  /*02a0*/  STG.E desc[UR4][R4.64], RZ ;  /* 0x000000ff04007986 */ /* 0x000fe8000c101904 */
[----:B------:R-:W-:Y:S01]  /*02b0*/  STG.E desc[UR4][R2.64], RZ ;  /* 0x000000ff02007986 */ /* 0x000fe2000c101904 */
[----:B------:R-:W-:Y:S05]  /*02c0*/  EXIT ;  /* 0x000000000000794d */ /* 0x000fea0003800000 */
.L_x_16:
        /* <DEDUP_REMOVED lines=11> */
.L_x_22:


//--------------------- .text._ZN18transformer_engine10fused_attn21cu_seqlens_to_offsetsElllPiS1_S1_S1_ --------------------------
	.section	.text._ZN18transformer_engine10fused_attn21cu_seqlens_to_offsetsElllPiS1_S1_S1_,"ax",@progbits
	.align	128
        .global         _ZN18transformer_engine10fused_attn21cu_seqlens_to_offsetsElllPiS1_S1_S1_
        .type           _ZN18transformer_engine10fused_attn21cu_seqlens_to_offsetsElllPiS1_S1_S1_,@function
        .size           _ZN18transformer_engine10fused_attn21cu_seqlens_to_offsetsElllPiS1_S1_S1_,(.L_x_23 - _ZN18transformer_engine10fused_attn21cu_seqlens_to_offsetsElllPiS1_S1_S1_)
        .other          _ZN18transformer_engine10fused_attn21cu_seqlens_to_offsetsElllPiS1_S1_S1_,@"STO_CUDA_ENTRY STV_DEFAULT"
_ZN18transformer_engine10fused_attn21cu_seqlens_to_offsetsElllPiS1_S1_S1_:
.text._ZN18transformer_engine10fused_attn21cu_seqlens_to_offsetsElllPiS1_S1_S1_:
[----:B------:R-:W-:Y:S01]  /*0000*/  LDC R1, c[0x0][0x37c] ;  /* 0x0000df00ff017b82 */ /* 0x000fe20000000800 */
[----:B------:R-:W0:Y:S07]  /*0010*/  S2R R0, SR_TID.X ;  /* 0x0000000000007919 */ /* 0x000e2e0000002100 */
[----:B------:R-:W0:Y:S01]  /*0020*/  S2UR UR6, SR_CTAID.X ;  /* 0x00000000000679c3 */ /* 0x000e220000002500 */
[----:B------:R-:W1:Y:S07]  /*0030*/  LDCU.64 UR4, c[0x0][0x380] ;  /* 0x00007000ff0477ac */ /* 0x000e6e0008000a00 */
[----:B------:R-:W0:Y:S08]  /*0040*/  LDC R7, c[0x0][0x360] ;  /* 0x0000d800ff077b82 */ /* 0x000e300000000800 */
[----:B------:R-:W2:Y:S01]  /*0050*/  LDC.64 R2, c[0x0][0x398] ;  /* 0x0000e600ff027b82 */ /* 0x000ea20000000a00 */
[----:B0-----:R-:W-:Y:S01]  /*0060*/  IMAD R7, R7, UR6, R0 ;  /* 0x0000000607077c24 */ /* 0x001fe2000f8e0200 */
[----:B------:R-:W0:Y:S04]  /*0070*/  LDCU.64 UR6, c[0x0][0x358] ;  /* 0x00006b00ff0677ac */ /* 0x000e280008000a00 */
[C---:B-1----:R-:W-:Y:S01]  /*0080*/  ISETP.GE.U32.AND P0, PT, R7.reuse, UR4, PT ;  /* 0x0000000407007c0c */ /* 0x042fe2000bf06070 */
[----:B--2---:R-:W-:-:S03]  /*0090*/  IMAD.WIDE.U32 R2, R7, 0x4, R2 ;  /* 0x0000000407027825 */ /* 0x004fc600078e0002 */
[----:B------:R-:W-:-:S13]  /*00a0*/  ISETP.GE.U32.AND.EX P0, PT, RZ, UR5, PT, P0 ;  /* 0x00000005ff007c0c */ /* 0x000fda000bf06100 */
[----:B0-----:R-:W2:Y:S01]  /*00b0*/  @!P0 LDG.E R0, desc[UR6][R2.64+0x4] ;  /* 0x0000040602008981 */ /* 0x001ea2000c1e1900 */
[----:B------:R-:W0:Y:S03]  /*00c0*/  @!P0 LDC.64 R4, c[0x0][0x3a0] ;  /* 0x0000e800ff048b82 */ /* 0x000e260000000a00 */
[----:B------:R-:W2:Y:S01]  /*00d0*/  @!P0 LDG.E R9, desc[UR6][R2.64] ;  /* 0x0000000602098981 */ /* 0x000ea2000c1e1900 */
[----:B------:R-:W-:-:S04]  /*00e0*/  UIADD3 UR4, UP0, UPT, UR4, 0x1, URZ ;  /* 0x0000000104047890 */ /* 0x000fc8000ff1e0ff */
[----:B------:R-:W-:Y:S02]  /*00f0*/  UIADD3.X UR5, UPT, UPT, URZ, UR5, URZ, UP0, !UPT ;  /* 0x00000005ff057290 */ /* 0x000fe400087fe4ff */
[----:B------:R-:W-:-:S04]  /*0100*/  ISETP.LT.U32.AND P1, PT, R7, UR4, PT ;  /* 0x0000000407007c0c */ /* 0x000fc8000bf21070 */
[----:B------:R-:W-:-:S05]  /*0110*/  IMAD.U32 R6, RZ, RZ, UR5 ;  /* 0x00000005ff067e24 */ /* 0x000fca000f8e00ff */
[----:B------:R-:W-:Y:S02]  /*0120*/  ISETP.GT.U32.AND.EX P1, PT, R6, RZ, PT, P1 ;  /* 0x000000ff0600720c */ /* 0x000fe40003f24110 */
[----:B0-----:R-:W-:-:S04]  /*0130*/  @!P0 LEA R4, P2, R7, R4, 0x2 ;  /* 0x0000000407048211 */ /* 0x001fc800078410ff */
[----:B------:R-:W-:Y:S01]  /*0140*/  @!P0 LEA.HI.X R5, R7, R5, RZ, 0x2, P2 ;  /* 0x0000000507058211 */ /* 0x000fe200010f14ff */
[----:B--2---:R-:W-:-:S05]  /*0150*/  @!P0 IMAD.IADD R9, R0, 0x1, -R9 ;  /* 0x0000000100098824 */ /* 0x004fca00078e0a09 */
[----:B------:R0:W-:Y:S01]  /*0160*/  @!P0 STG.E desc[UR6][R4.64], R9 ;  /* 0x0000000904008986 */ /* 0x0001e2000c101906 */
[----:B------:R-:W-:Y:S05]  /*0170*/  @!P1 EXIT ;  /* 0x000000000000994d */ /* 0x000fea0003800000 */
[----:B------:R-:W2:Y:S01]  /*0180*/  LDG.E R0, desc[UR6][R2.64] ;  /* 0x0000000602007981 */ /* 0x000ea2000c1e1900 */
[----:B------:R-:W1:Y:S01]  /*0190*/  LDCU UR4, c[0x0][0x390] ;  /* 0x00007200ff0477ac */ /* 0x000e620008000800 */
[----:B------:R-:W-:Y:S01]  /*01a0*/  IMAD.SHL.U32 R6, R7, 0x4, RZ ;  /* 0x0000000407067824 */ /* 0x000fe200078e00ff */
[----:B------:R-:W-:Y:S01]  /*01b0*/  SHF.R.U32.HI R7, RZ, 0x1e, R7 ;  /* 0x0000001eff077819 */ /* 0x000fe20000011607 */
[----:B------:R-:W1:Y:S01]  /*01c0*/  LDCU UR5, c[0x0][0x388] ;  /* 0x00007100ff0577ac */ /* 0x000e620008000800 */
[----:B------:R-:W0:Y:S01]  /*01d0*/  LDCU.64 UR8, c[0x0][0x3a8] ;  /* 0x00007500ff0877ac */ /* 0x000e220008000a00 */
[----:B-1----:R-:W-:Y:S01]  /*01e0*/  UIMAD UR4, UR4, UR5, URZ ;  /* 0x00000005040472a4 */ /* 0x002fe2000f8e02ff */
[----:B0-----:R-:W-:-:S04]  /*01f0*/  IADD3 R4, P0, PT, R6, UR8, RZ ;  /* 0x0000000806047c10 */ /* 0x001fc8000ff1e0ff */
[----:B------:R-:W-:Y:S01]  /*0200*/  IADD3.X R5, PT, PT, R7, UR9, RZ, P0, !PT ;  /* 0x0000000907057c10 */ /* 0x000fe200087fe4ff */
[----:B------:R-:W0:Y:S01]  /*0210*/  LDCU.64 UR8, c[0x0][0x3b0] ;  /* 0x00007600ff0877ac */ /* 0x000e220008000a00 */
[----:B--2---:R-:W-:-:S04]  /*0220*/  IMAD R0, R0, UR4, RZ ;  /* 0x0000000400007c24 */ /* 0x004fc8000f8e02ff */
[----:B------:R-:W-:-:S05]  /*0230*/  IMAD R9, R0, 0x3, RZ ;  /* 0x0000000300097824 */ /* 0x000fca00078e02ff */
[----:B------:R-:W-:Y:S04]  /*0240*/  STG.E desc[UR6][R4.64], R9 ;  /* 0x0000000904007986 */ /* 0x000fe8000c101906 */
[----:B------:R-:W2:Y:S01]  /*0250*/  LDG.E R2, desc[UR6][R2.64] ;  /* 0x0000000602027981 */ /* 0x000ea2000c1e1900 */
[----:B0-----:R-:W-:-:S04]  /*0260*/  IADD3 R6, P0, PT, R6, UR8, RZ ;  /* 0x0000000806067c10 */ /* 0x001fc8000ff1e0ff */
[----:B------:R-:W-:Y:S01]  /*0270*/  IADD3.X R7, PT, PT, R7, UR9, RZ, P0, !PT ;  /* 0x0000000907077c10 */ /* 0x000fe200087fe4ff */
[----:B--2---:R-:W-:-:S05]  /*0280*/  IMAD R11, R2, UR4, RZ ;  /* 0x00000004020b7c24 */ /* 0x004fca000f8e02ff */
[----:B------:R-:W-:Y:S01]  /*0290*/  STG.E desc[UR6][R6.64], R11 ;  /* 0x0000000b06007986 */ /* 0x000fe2000c101906 */
[----:B------:R-:W-:Y:S05]  /*02a0*/  EXIT ;  /* 0x000000000000794d */ /* 0x000fea0003800000 */
.L_x_17:
        /* <DEDUP_REMOVED lines=13> */
.L_x_23:


//--------------------- .nv.global.init           --------------------------
	.section	.nv.global.init,"aw",@progbits
.nv.global.init:
	.type		$str,@object
	.size		$str,($str$1 - $str)
$str:
        /*0000*/ 	.byte	0x6f, 0x66, 0x66, 0x73, 0x65, 0x74, 0x5f, 0x64, 0x74, 0x79, 0x70, 0x65, 0x20, 0x3d, 0x3d, 0x20
        /*0010*/ 	.byte	0x44, 0x54, 0x79, 0x70, 0x65, 0x3a, 0x3a, 0x6b, 0x49, 0x6e, 0x74, 0x36, 0x34, 0x20, 0x26, 0x26
        /*0020*/ 	.byte	0x20, 0x22, 0x65, 0x78, 0x70, 0x65, 0x63, 0x74, 0x20, 0x69, 0x6e, 0x74, 0x36, 0x34, 0x22, 0x00
	.type		$str$1,@object
	.size		$str$1,(__unnamed_1 - $str$1)
$str$1:
        /*0030*/ 	.byte	0x2f, 0x74, 0x6d, 0x70, 0x2f, 0x74, 0x65, 0x5f, 0x63, 0x6f, 0x6d, 0x70, 0x69, 0x6c, 0x65, 0x5f
        /*0040*/ 	.byte	0x73, 0x72, 0x63, 0x2f, 0x74, 0x72, 0x61, 0x6e, 0x73, 0x66, 0x6f, 0x72, 0x6d, 0x65, 0x72, 0x5f
        /*0050*/ 	.byte	0x65, 0x6e, 0x67, 0x69, 0x6e, 0x65, 0x2f, 0x63, 0x6f, 0x6d, 0x6d, 0x6f, 0x6e, 0x2f, 0x66, 0x75
        /*0060*/ 	.byte	0x73, 0x65, 0x64, 0x5f, 0x61, 0x74, 0x74, 0x6e, 0x2f, 0x75, 0x74, 0x69, 0x6c, 0x73, 0x2e, 0x63
        /*0070*/ 	.byte	0x75, 0x00
	.type		__unnamed_1,@object
	.size		__unnamed_1,(.L_0 - __unnamed_1)
__unnamed_1:
        /*0072*/ 	.byte	0x76, 0x6f, 0x69, 0x64, 0x20, 0x74, 0x72, 0x61, 0x6e, 0x73, 0x66, 0x6f, 0x72, 0x6d, 0x65, 0x72
        /* <DEDUP_REMOVED lines=16> */
        /*0182*/ 	.byte	0x29, 0x00
.L_0:


//--------------------- .nv.shared.reserved.0     --------------------------
	.section	.nv.shared.reserved.0,"aw",@nobits
	.weak		__nv_reservedSMEM_offset_0_alias
	.size		__nv_reservedSMEM_offset_0_alias, 0, 64
	.other		__nv_reservedSMEM_offset_0_alias,@"STO_CUDA_RESERVED_SHARED STV_DEFAULT"
__nv_reservedSMEM_offset_0_alias:
	.zero		0
	.zero		64


//--------------------- .nv.constant0._ZN18transformer_engine10fused_attn23extract_seed_and_offsetEPlbS1_mS1_mj --------------------------
	.section	.nv.constant0._ZN18transformer_engine10fused_attn23extract_seed_and_offsetEPlbS1_mS1_mj,"a",@progbits
	.sectionflags	@""
	.align	4
.nv.constant0._ZN18transformer_engine10fused_attn23extract_seed_and_offsetEPlbS1_mS1_mj:
	.zero		948


//--------------------- .nv.constant0._ZN18transformer_engine10fused_attn31get_runtime_num_segments_kernelEPimPj --------------------------
	.section	.nv.constant0._ZN18transformer_engine10fused_attn31get_runtime_num_segments_kernelEPimPj,"a",@progbits
	.sectionflags	@""
	.align	4
.nv.constant0._ZN18transformer_engine10fused_attn31get_runtime_num_segments_kernelEPimPj:
	.zero		920


//--------------------- .nv.constant0._ZN18transformer_engine10fused_attn25populate_rng_state_kernelEPlPKll --------------------------
	.section	.nv.constant0._ZN18transformer_engine10fused_attn25populate_rng_state_kernelEPlPKll,"a",@progbits
	.sectionflags	@""
	.align	4
.nv.constant0._ZN18transformer_engine10fused_attn25populate_rng_state_kernelEPlPKll:
	.zero		920


//--------------------- .nv.constant0._ZN18transformer_engine10fused_attn28cu_seqlens_padded_to_offsetsE21NVTE_QKV_Layout_GroupllllllPKiS3_NS_5DTypeEPvS5_S5_S5_S5_ --------------------------
	.section	.nv.constant0._ZN18transformer_engine10fused_attn28cu_seqlens_padded_to_offsetsE21NVTE_QKV_Layout_GroupllllllPKiS3_NS_5DTypeEPvS5_S5_S5_S5_,"a",@progbits
	.sectionflags	@""
	.align	4
.nv.constant0._ZN18transformer_engine10fused_attn28cu_seqlens_padded_to_offsetsE21NVTE_QKV_Layout_GroupllllllPKiS3_NS_5DTypeEPvS5_S5_S5_S5_:
	.zero		1016


//--------------------- .nv.constant0._ZN18transformer_engine10fused_attn28cu_seqlens_to_actual_seqlensEllPKiS2_PiS3_ --------------------------
	.section	.nv.constant0._ZN18transformer_engine10fused_attn28cu_seqlens_to_actual_seqlensEllPKiS2_PiS3_,"a",@progbits
	.sectionflags	@""
	.align	4
.nv.constant0._ZN18transformer_engine10fused_attn28cu_seqlens_to_actual_seqlensEllPKiS2_PiS3_:
	.zero		944


//--------------------- .nv.constant0._ZN18transformer_engine10fused_attn21cu_seqlens_to_offsetsElllPiS1_S1_S1_ --------------------------
	.section	.nv.constant0._ZN18transformer_engine10fused_attn21cu_seqlens_to_offsetsElllPiS1_S1_S1_,"a",@progbits
	.sectionflags	@""
	.align	4
.nv.constant0._ZN18transformer_engine10fused_attn21cu_seqlens_to_offsetsElllPiS1_S1_S1_:
	.zero		952


//--------------------- SYMBOLS --------------------------

	.type		.nv.reservedSmem.offset0,@object
	.size		.nv.reservedSmem.offset0,0x4
	.type		__assertfail,@function
